	.target	sm_100a

	.elftype	@"ET_EXEC"


//--------------------- .note.nv.tkinfo           --------------------------
	.section	.note.nv.tkinfo,"",@"SHT_NOTE"
	.sectionflags	@"SHF_NOTE_NV_TKINFO"
	.tkinfo
        /*0018*/ 	.word	0x00000002
        /*0030*/ 	.string	""
        /*0030*/ 	.string	"ptxas"
        /*0030*/ 	.string	"Cuda compilation tools, release 13.0, V13.0.88"
        /*0030*/ 	.string	"Build cuda_13.0.r13.0/compiler.36424714_0"
        /*0030*/ 	.string	"-arch sm_100a -m 64 "



//--------------------- .note.nv.cuinfo           --------------------------
	.section	.note.nv.cuinfo,"",@"SHT_NOTE"
	.sectionflags	@"SHF_NOTE_NV_CUINFO"
        /*0018*/ 	.short	0x0002
        /*001a*/ 	.short	0x0064
        /*001c*/ 	.short	0x0082
	.zero		2


//--------------------- .nv.info                  --------------------------
	.section	.nv.info,"",@"SHT_CUDA_INFO"
	.align	4


	//----- nvinfo : EIATTR_REGCOUNT
	.align		4
        /*0000*/ 	.byte	0x04, 0x2f
        /*0002*/ 	.short	(.L_20 - .L_19)
	.align		4
.L_19:
        /*0004*/ 	.word	index@(_ZN7cutlass13device_kernelINS_4gemm6kernel13GemmUniversalIN4cute5tupleIJiiiiEEENS1_10collective13CollectiveMmaINS1_35MainloopSm100TmaUmmaWarpSpecializedILi3ELi2ELi2ENS5_IJNS4_1CILi1EEESB_SB_EEEEENS5_IJNSA_ILi128EEENSA_ILi256EEENSA_ILi64EEEEEENS_12float_e4m3_tENS5_IJlSB_lEEESI_SJ_NS4_8TiledMMAINS4_8MMA_AtomIJNS4_10MMA_TraitsINS4_19SM100_MMA_F8F6F4_SSEJSI_SI_fSE_SF_NS4_17integral_constantINS4_4UMMA5MajorELSQ_0EEESR_NSO_INSP_7ScaleInELSS_0EEEST_EEEEEENS4_6LayoutISC_NS5_IJNSA_ILi0EEESX_SX_EEEEENS5_IJNS4_10UnderscoreES10_S10_EEEEENS4_13SM90_TMA_LOADENS4_14ComposedLayoutINS4_7SwizzleILi2ELi4ELi3EEENS4_18smem_ptr_flag_bitsILi8EEENSW_INS5_IJNSA_ILi8EEESG_EEENS5_IJSG_SB_EEEEEEEvNS4_8identityES13_S1D_vS1E_EENS_8epilogue10collective18CollectiveEpilogueINS1G_23Sm100TmaWarpSpecializedILi4ELi2ELi64ELb0ELb0EEEJSH_NS5_IJNSW_ISE_SB_EENSW_ISG_SB_EEEEESI_SJ_SI_SJ_NS1G_6fusion15FusionCallbacksIS1K_NS1O_17LinearCombinationISI_fSI_fLNS_15FloatRoundStyleE2EEESH_S1N_JEEENS4_5SM1004TMEM4LOAD26SM100_TMEM_LOAD_32dp32b64xES13_S1D_NS4_39AutoVectorizingCopyWithAssumedAlignmentILi128EEENS4_14SM90_TMA_STOREES1D_S1Z_S1Z_EEEvvEEEEvNT_6ParamsE)
        /*0008*/ 	.word	0x000000e0


	//----- nvinfo : EIATTR_FRAME_SIZE
	.align		4
.L_20:
        /*000c*/ 	.byte	0x04, 0x11
        /*000e*/ 	.short	(.L_22 - .L_21)
	.align		4
.L_21:
        /*0010*/ 	.word	index@($__internal_2_$__cuda_sm10x_tcgen05_guardrail_trap_unallocated_columns_being_dealloced)
        /*0014*/ 	.word	0x00000000


	//----- nvinfo : EIATTR_FRAME_SIZE
	.align		4
.L_22:
        /*0018*/ 	.byte	0x04, 0x11
        /*001a*/ 	.short	(.L_24 - .L_23)
	.align		4
.L_23:
        /*001c*/ 	.word	index@($__internal_1_$__cuda_sm10x_tcgen05_guardrail_trap_phase_invalid_during_alloc)
        /*0020*/ 	.word	0x00000000


	//----- nvinfo : EIATTR_FRAME_SIZE
	.align		4
.L_24:
        /*0024*/ 	.byte	0x04, 0x11
        /*0026*/ 	.short	(.L_26 - .L_25)
	.align		4
.L_25:
        /*0028*/ 	.word	index@($__internal_0_$__cuda_sm10x_tcgen05_guardrail_trap_col_being_dealloced_not_returned_by_alloc)
        /*002c*/ 	.word	0x00000000


	//----- nvinfo : EIATTR_FRAME_SIZE
	.align		4
.L_26:
        /*0030*/ 	.byte	0x04, 0x11
        /*0032*/ 	.short	(.L_28 - .L_27)
	.align		4
.L_27:
        /*0034*/ 	.word	index@(_ZN7cutlass13device_kernelINS_4gemm6kernel13GemmUniversalIN4cute5tupleIJiiiiEEENS1_10collective13CollectiveMmaINS1_35MainloopSm100TmaUmmaWarpSpecializedILi3ELi2ELi2ENS5_IJNS4_1CILi1EEESB_SB_EEEEENS5_IJNSA_ILi128EEENSA_ILi256EEENSA_ILi64EEEEEENS_12float_e4m3_tENS5_IJlSB_lEEESI_SJ_NS4_8TiledMMAINS4_8MMA_AtomIJNS4_10MMA_TraitsINS4_19SM100_MMA_F8F6F4_SSEJSI_SI_fSE_SF_NS4_17integral_constantINS4_4UMMA5MajorELSQ_0EEESR_NSO_INSP_7ScaleInELSS_0EEEST_EEEEEENS4_6LayoutISC_NS5_IJNSA_ILi0EEESX_SX_EEEEENS5_IJNS4_10UnderscoreES10_S10_EEEEENS4_13SM90_TMA_LOADENS4_14ComposedLayoutINS4_7SwizzleILi2ELi4ELi3EEENS4_18smem_ptr_flag_bitsILi8EEENSW_INS5_IJNSA_ILi8EEESG_EEENS5_IJSG_SB_EEEEEEEvNS4_8identityES13_S1D_vS1E_EENS_8epilogue10collective18CollectiveEpilogueINS1G_23Sm100TmaWarpSpecializedILi4ELi2ELi64ELb0ELb0EEEJSH_NS5_IJNSW_ISE_SB_EENSW_ISG_SB_EEEEESI_SJ_SI_SJ_NS1G_6fusion15FusionCallbacksIS1K_NS1O_17LinearCombinationISI_fSI_fLNS_15FloatRoundStyleE2EEESH_S1N_JEEENS4_5SM1004TMEM4LOAD26SM100_TMEM_LOAD_32dp32b64xES13_S1D_NS4_39AutoVectorizingCopyWithAssumedAlignmentILi128EEENS4_14SM90_TMA_STOREES1D_S1Z_S1Z_EEEvvEEEEvNT_6ParamsE)
        /*0038*/ 	.word	0x00000000


	//----- nvinfo : EIATTR_MIN_STACK_SIZE
	.align		4
.L_28:
        /*003c*/ 	.byte	0x04, 0x12
        /*003e*/ 	.short	(.L_30 - .L_29)
	.align		4
.L_29:
        /*0040*/ 	.word	index@(_ZN7cutlass13device_kernelINS_4gemm6kernel13GemmUniversalIN4cute5tupleIJiiiiEEENS1_10collective13CollectiveMmaINS1_35MainloopSm100TmaUmmaWarpSpecializedILi3ELi2ELi2ENS5_IJNS4_1CILi1EEESB_SB_EEEEENS5_IJNSA_ILi128EEENSA_ILi256EEENSA_ILi64EEEEEENS_12float_e4m3_tENS5_IJlSB_lEEESI_SJ_NS4_8TiledMMAINS4_8MMA_AtomIJNS4_10MMA_TraitsINS4_19SM100_MMA_F8F6F4_SSEJSI_SI_fSE_SF_NS4_17integral_constantINS4_4UMMA5MajorELSQ_0EEESR_NSO_INSP_7ScaleInELSS_0EEEST_EEEEEENS4_6LayoutISC_NS5_IJNSA_ILi0EEESX_SX_EEEEENS5_IJNS4_10UnderscoreES10_S10_EEEEENS4_13SM90_TMA_LOADENS4_14ComposedLayoutINS4_7SwizzleILi2ELi4ELi3EEENS4_18smem_ptr_flag_bitsILi8EEENSW_INS5_IJNSA_ILi8EEESG_EEENS5_IJSG_SB_EEEEEEEvNS4_8identityES13_S1D_vS1E_EENS_8epilogue10collective18CollectiveEpilogueINS1G_23Sm100TmaWarpSpecializedILi4ELi2ELi64ELb0ELb0EEEJSH_NS5_IJNSW_ISE_SB_EENSW_ISG_SB_EEEEESI_SJ_SI_SJ_NS1G_6fusion15FusionCallbacksIS1K_NS1O_17LinearCombinationISI_fSI_fLNS_15FloatRoundStyleE2EEESH_S1N_JEEENS4_5SM1004TMEM4LOAD26SM100_TMEM_LOAD_32dp32b64xES13_S1D_NS4_39AutoVectorizingCopyWithAssumedAlignmentILi128EEENS4_14SM90_TMA_STOREES1D_S1Z_S1Z_EEEvvEEEEvNT_6ParamsE)
        /*0044*/ 	.word	0x00000000
.L_30:


//--------------------- .nv.compat                --------------------------
	.section	.nv.compat,"",@"SHT_CUDA_COMPAT_INFO"
	.align	4
        /*0000*/ 	.byte	0x02, 0x09, 0x01, 0x00, 0x02, 0x02, 0x02, 0x00, 0x02, 0x05, 0x05, 0x00, 0x03, 0x07, 0x01, 0x01
        /*0010*/ 	.byte	0x02, 0x03, 0x01, 0x00, 0x02, 0x06, 0x01, 0x00, 0x04, 0x0b, 0x08, 0x00, 0x09, 0x00, 0x00, 0x00
        /*0020*/ 	.byte	0x00, 0x00, 0x00, 0x00


//--------------------- .nv.info._ZN7cutlass13device_kernelINS_4gemm6kernel13GemmUniversalIN4cute5tupleIJiiiiEEENS1_10collective13CollectiveMmaINS1_35MainloopSm100TmaUmmaWarpSpecializedILi3ELi2ELi2ENS5_IJNS4_1CILi1EEESB_SB_EEEEENS5_IJNSA_ILi128EEENSA_ILi256EEENSA_ILi64EEEEEENS_12float_e4m3_tENS5_IJlSB_lEEESI_SJ_NS4_8TiledMMAINS4_8MMA_AtomIJNS4_10MMA_TraitsINS4_19SM100_MMA_F8F6F4_SSEJSI_SI_fSE_SF_NS4_17integral_constantINS4_4UMMA5MajorELSQ_0EEESR_NSO_INSP_7ScaleInELSS_0EEEST_EEEEEENS4_6LayoutISC_NS5_IJNSA_ILi0EEESX_SX_EEEEENS5_IJNS4_10UnderscoreES10_S10_EEEEENS4_13SM90_TMA_LOADENS4_14ComposedLayoutINS4_7SwizzleILi2ELi4ELi3EEENS4_18smem_ptr_flag_bitsILi8EEENSW_INS5_IJNSA_ILi8EEESG_EEENS5_IJSG_SB_EEEEEEEvNS4_8identityES13_S1D_vS1E_EENS_8epilogue10collective18CollectiveEpilogueINS1G_23Sm100TmaWarpSpecializedILi4ELi2ELi64ELb0ELb0EEEJSH_NS5_IJNSW_ISE_SB_EENSW_ISG_SB_EEEEESI_SJ_SI_SJ_NS1G_6fusion15FusionCallbacksIS1K_NS1O_17LinearCombinationISI_fSI_fLNS_15FloatRoundStyleE2EEESH_S1N_JEEENS4_5SM1004TMEM4LOAD26SM100_TMEM_LOAD_32dp32b64xES13_S1D_NS4_39AutoVectorizingCopyWithAssumedAlignmentILi128EEENS4_14SM90_TMA_STOREES1D_S1Z_S1Z_EEEvvEEEEvNT_6ParamsE --------------------------
	.section	.nv.info._ZN7cutlass13device_kernelINS_4gemm6kernel13GemmUniversalIN4cute5tupleIJiiiiEEENS1_10collective13CollectiveMmaINS1_35MainloopSm100TmaUmmaWarpSpecializedILi3ELi2ELi2ENS5_IJNS4_1CILi1EEESB_SB_EEEEENS5_IJNSA_ILi128EEENSA_ILi256EEENSA_ILi64EEEEEENS_12float_e4m3_tENS5_IJlSB_lEEESI_SJ_NS4_8TiledMMAINS4_8MMA_AtomIJNS4_10MMA_TraitsINS4_19SM100_MMA_F8F6F4_SSEJSI_SI_fSE_SF_NS4_17integral_constantINS4_4UMMA5MajorELSQ_0EEESR_NSO_INSP_7ScaleInELSS_0EEEST_EEEEEENS4_6LayoutISC_NS5_IJNSA_ILi0EEESX_SX_EEEEENS5_IJNS4_10UnderscoreES10_S10_EEEEENS4_13SM90_TMA_LOADENS4_14ComposedLayoutINS4_7SwizzleILi2ELi4ELi3EEENS4_18smem_ptr_flag_bitsILi8EEENSW_INS5_IJNSA_ILi8EEESG_EEENS5_IJSG_SB_EEEEEEEvNS4_8identityES13_S1D_vS1E_EENS_8epilogue10collective18CollectiveEpilogueINS1G_23Sm100TmaWarpSpecializedILi4ELi2ELi64ELb0ELb0EEEJSH_NS5_IJNSW_ISE_SB_EENSW_ISG_SB_EEEEESI_SJ_SI_SJ_NS1G_6fusion15FusionCallbacksIS1K_NS1O_17LinearCombinationISI_fSI_fLNS_15FloatRoundStyleE2EEESH_S1N_JEEENS4_5SM1004TMEM4LOAD26SM100_TMEM_LOAD_32dp32b64xES13_S1D_NS4_39AutoVectorizingCopyWithAssumedAlignmentILi128EEENS4_14SM90_TMA_STOREES1D_S1Z_S1Z_EEEvvEEEEvNT_6ParamsE,"",@"SHT_CUDA_INFO"
	.sectionflags	@""
	.align	4


	//----- nvinfo : EIATTR_CUDA_API_VERSION
	.align		4
        /*0000*/ 	.byte	0x04, 0x37
        /*0002*/ 	.short	(.L_32 - .L_31)
.L_31:
        /*0004*/ 	.word	0x00000082


	//----- nvinfo : EIATTR_KPARAM_INFO
	.align		4
.L_32:
        /*0008*/ 	.byte	0x04, 0x17
        /*000a*/ 	.short	(.L_34 - .L_33)
.L_33:
        /*000c*/ 	.word	0x00000000
        /*0010*/ 	.short	0x0000
        /*0012*/ 	.short	0x0000
        /*0014*/ 	.byte	0x00, 0xf0, 0x01, 0x20


	//----- nvinfo : EIATTR_AT_ENTRY_FRAGMENTS
	.align		4
.L_34:
        /*0018*/ 	.byte	0x04, 0x4f
        /*001a*/ 	.short	(.L_36 - .L_35)


	//   ....[0]....
.L_35:
        /*001c*/ 	.word	0x00000006


	//----- nvinfo : EIATTR_RESERVED_SMEM_USED
	.align		4
.L_36:
        /*0020*/ 	.byte	0x01, 0x41
	.zero		2


	//----- nvinfo : EIATTR_SPARSE_MMA_MASK
	.align		4
        /*0024*/ 	.byte	0x03, 0x50
        /*0026*/ 	.short	0x0000


	//----- nvinfo : EIATTR_TCGEN05_1CTA_USED
	.align		4
        /*0028*/ 	.byte	0x01, 0x51
	.zero		2


	//----- nvinfo : EIATTR_MAXREG_COUNT
	.align		4
        /*002c*/ 	.byte	0x03, 0x1b
        /*002e*/ 	.short	0x00ff


	//----- nvinfo : EIATTR_NUM_BARRIERS
	.align		4
        /*0030*/ 	.byte	0x02, 0x4c
        /*0032*/ 	.byte	0x07
	.zero		1


	//----- nvinfo : EIATTR_EXTERNS
	.align		4
        /*0034*/ 	.byte	0x04, 0x0f
        /*0036*/ 	.short	(.L_38 - .L_37)


	//   ....[0]....
	.align		4
.L_37:
        /*0038*/ 	.word	index@(__assertfail)


	//----- nvinfo : EIATTR_MERCURY_ISA_VERSION
	.align		4
.L_38:
        /*003c*/ 	.byte	0x03, 0x5f
        /*003e*/ 	.short	0x0101


	//----- nvinfo : EIATTR_INT_WARP_WIDE_INSTR_OFFSETS
	.align		4
        /*0040*/ 	.byte	0x04, 0x31
        /*0042*/ 	.short	(.L_40 - .L_39)


	//   ....[0]....
.L_39:
        /*0044*/ 	.word	0x00001d80


	//   ....[1]....
        /*0048*/ 	.word	0x00003540


	//   ....[2]....
        /*004c*/ 	.word	0x00003560


	//   ....[3]....
        /*0050*/ 	.word	0x00003590


	//   ....[4]....
        /*0054*/ 	.word	0x00003ed0


	//   ....[5]....
        /*0058*/ 	.word	0x00003f40


	//   ....[6]....
        /*005c*/ 	.word	0x00004020


	//   ....[7]....
        /*0060*/ 	.word	0x000040a0


	//   ....[8]....
        /*0064*/ 	.word	0x000041b0


	//   ....[9]....
        /*0068*/ 	.word	0x00004240


	//   ....[10]....
        /*006c*/ 	.word	0x00004420


	//   ....[11]....
        /*0070*/ 	.word	0x00004580


	//----- nvinfo : EIATTR_COOP_GROUP_MASK_REGIDS
	.align		4
.L_40:
        /*0074*/ 	.byte	0x04, 0x29
        /*0076*/ 	.short	(.L_42 - .L_41)


	//   ....[0]....
.L_41:
        /*0078*/ 	.word	0xffffffff


	//   ....[1]....
        /*007c*/ 	.word	0xffffffff


	//   ....[2]....
        /*0080*/ 	.word	0xffffffff


	//   ....[3]....
        /*0084*/ 	.word	0xffffffff


	//   ....[4]....
        /*0088*/ 	.word	0xffffffff


	//   ....[5]....
        /*008c*/ 	.word	0xffffffff


	//   ....[6]....
        /*0090*/ 	.word	0xffffffff


	//   ....[7]....
        /*0094*/ 	.word	0xffffffff


	//   ....[8]....
        /*0098*/ 	.word	0xffffffff


	//   ....[9]....
        /*009c*/ 	.word	0xffffffff


	//   ....[10]....
        /*00a0*/ 	.word	0xffffffff


	//   ....[11]....
        /*00a4*/ 	.word	0xffffffff


	//   ....[12]....
        /*00a8*/ 	.word	0xffffffff


	//----- nvinfo : EIATTR_COOP_GROUP_INSTR_OFFSETS
	.align		4
.L_42:
        /*00ac*/ 	.byte	0x04, 0x28
        /*00ae*/ 	.short	(.L_44 - .L_43)


	//   ....[0]....
.L_43:
        /*00b0*/ 	.word	0x00000090


	//   ....[1]....
        /*00b4*/ 	.word	0x000004d0


	//   ....[2]....
        /*00b8*/ 	.word	0x00000620


	//   ....[3]....
        /*00bc*/ 	.word	0x000007c0


	//   ....[4]....
        /*00c0*/ 	.word	0x000008c0


	//   ....[5]....
        /*00c4*/ 	.word	0x00000a30


	//   ....[6]....
        /*00c8*/ 	.word	0x00000b90


	//   ....[7]....
        /*00cc*/ 	.word	0x00001c60


	//   ....[8]....
        /*00d0*/ 	.word	0x000029b0


	//   ....[9]....
        /*00d4*/ 	.word	0x00002bc0


	//   ....[10]....
        /*00d8*/ 	.word	0x00002bf0


	//   ....[11]....
        /*00dc*/ 	.word	0x00003420


	//   ....[12]....
        /*00e0*/ 	.word	0x00003650


	//----- nvinfo : EIATTR_VRC_CTA_INIT_COUNT
	.align		4
.L_44:
        /*00e4*/ 	.byte	0x02, 0x4a
        /*00e6*/ 	.byte	0x80
	.zero		1


	//----- nvinfo : EIATTR_SYSCALL_OFFSETS
	.align		4
        /*00e8*/ 	.byte	0x04, 0x46
        /*00ea*/ 	.short	(.L_46 - .L_45)


	//   ....[0]....
.L_45:
        /*00ec*/ 	.word	0x00004ff0


	//   ....[1]....
        /*00f0*/ 	.word	0x00005130


	//   ....[2]....
        /*00f4*/ 	.word	0x00005990


	//   ....[3]....
        /*00f8*/ 	.word	0x00006fb0


	//   ....[4]....
        /*00fc*/ 	.word	0x00008560


	//   ....[5]....
        /*0100*/ 	.word	0x00009b30


	//----- nvinfo : EIATTR_MBARRIER_INSTR_OFFSETS
	.align		4
.L_46:
        /*0104*/ 	.byte	0x04, 0x39
        /*0106*/ 	.short	(.L_48 - .L_47)


	//   ....[0]....
.L_47:
        /*0108*/ 	.word	0x000005b0
        /*010c*/ 	.word	0x000000ff
        /*0110*/ 	.word	0x00000000
        /*0114*/ 	.short	0x0100
        /*0116*/ 	.byte	0x05
	.zero		1


	//   ....[1]....
        /*0118*/ 	.word	0x000005c0
        /*011c*/ 	.word	0x000000ff
        /*0120*/ 	.word	0x00000018
        /*0124*/ 	.short	0x0100
        /*0126*/ 	.byte	0x05
	.zero		1


	//   ....[2]....
        /*0128*/ 	.word	0x000005d0
        /*012c*/ 	.word	0x000000ff
        /*0130*/ 	.word	0x00000008
        /*0134*/ 	.short	0x0100
        /*0136*/ 	.byte	0x05
	.zero		1


	//   ....[3]....
        /*0138*/ 	.word	0x000005e0
        /*013c*/ 	.word	0x000000ff
        /*0140*/ 	.word	0x00000020
        /*0144*/ 	.short	0x0100
        /*0146*/ 	.byte	0x05
	.zero		1


	//   ....[4]....
        /*0148*/ 	.word	0x000005f0
        /*014c*/ 	.word	0x000000ff
        /*0150*/ 	.word	0x00000010
        /*0154*/ 	.short	0x0100
        /*0156*/ 	.byte	0x05
	.zero		1


	//   ....[5]....
        /*0158*/ 	.word	0x00000600
        /*015c*/ 	.word	0x000000ff
        /*0160*/ 	.word	0x00000028
        /*0164*/ 	.short	0x0100
        /*0166*/ 	.byte	0x05
	.zero		1


	//   ....[6]....
        /*0168*/ 	.word	0x00000730
        /*016c*/ 	.word	0x000000ff
        /*0170*/ 	.word	0x00000030
        /*0174*/ 	.short	0x0100
        /*0176*/ 	.byte	0x07
	.zero		1


	//   ....[7]....
        /*0178*/ 	.word	0x00000740
        /*017c*/ 	.word	0x000000ff
        /*0180*/ 	.word	0x00000050
        /*0184*/ 	.short	0x0100
        /*0186*/ 	.byte	0x07
	.zero		1


	//   ....[8]....
        /*0188*/ 	.word	0x00000750
        /*018c*/ 	.word	0x000000ff
        /*0190*/ 	.word	0x00000038
        /*0194*/ 	.short	0x0100
        /*0196*/ 	.byte	0x07
	.zero		1


	//   ....[9]....
        /*0198*/ 	.word	0x00000760
        /*019c*/ 	.word	0x000000ff
        /*01a0*/ 	.word	0x00000058
        /*01a4*/ 	.short	0x0100
        /*01a6*/ 	.byte	0x07
	.zero		1


	//   ....[10]....
        /*01a8*/ 	.word	0x00000770
        /*01ac*/ 	.word	0x000000ff
        /*01b0*/ 	.word	0x00000040
        /*01b4*/ 	.short	0x0100
        /*01b6*/ 	.byte	0x07
	.zero		1


	//   ....[11]....
        /*01b8*/ 	.word	0x00000780
        /*01bc*/ 	.word	0x000000ff
        /*01c0*/ 	.word	0x00000060
        /*01c4*/ 	.short	0x0100
        /*01c6*/ 	.byte	0x07
	.zero		1


	//   ....[12]....
        /*01c8*/ 	.word	0x00000790
        /*01cc*/ 	.word	0x000000ff
        /*01d0*/ 	.word	0x00000048
        /*01d4*/ 	.short	0x0100
        /*01d6*/ 	.byte	0x07
	.zero		1


	//   ....[13]....
        /*01d8*/ 	.word	0x000007a0
        /*01dc*/ 	.word	0x000000ff
        /*01e0*/ 	.word	0x00000068
        /*01e4*/ 	.short	0x0100
        /*01e6*/ 	.byte	0x07
	.zero		1


	//   ....[14]....
        /*01e8*/ 	.word	0x00000890
        /*01ec*/ 	.word	0x000000ff
        /*01f0*/ 	.word	0x00000070
        /*01f4*/ 	.short	0x0100
        /*01f6*/ 	.byte	0x05
	.zero		1


	//   ....[15]....
        /*01f8*/ 	.word	0x000008a0
        /*01fc*/ 	.word	0x000000ff
        /*0200*/ 	.word	0x00000078
        /*0204*/ 	.short	0x0100
        /*0206*/ 	.byte	0x05
	.zero		1


	//   ....[16]....
        /*0208*/ 	.word	0x000009e0
        /*020c*/ 	.word	0x000000ff
        /*0210*/ 	.word	0x00000080
        /*0214*/ 	.short	0x0100
        /*0216*/ 	.byte	0x05
	.zero		1


	//   ....[17]....
        /*0218*/ 	.word	0x000009f0
        /*021c*/ 	.word	0x000000ff
        /*0220*/ 	.word	0x00000090
        /*0224*/ 	.short	0x0100
        /*0226*/ 	.byte	0x05
	.zero		1


	//   ....[18]....
        /*0228*/ 	.word	0x00000a00
        /*022c*/ 	.word	0x000000ff
        /*0230*/ 	.word	0x00000088
        /*0234*/ 	.short	0x0100
        /*0236*/ 	.byte	0x05
	.zero		1


	//   ....[19]....
        /*0238*/ 	.word	0x00000a10
        /*023c*/ 	.word	0x000000ff
        /*0240*/ 	.word	0x00000098
        /*0244*/ 	.short	0x0100
        /*0246*/ 	.byte	0x05
	.zero		1


	//   ....[20]....
        /*0248*/ 	.word	0x00000b40
        /*024c*/ 	.word	0x000000ff
        /*0250*/ 	.word	0x000000a0
        /*0254*/ 	.short	0x0100
        /*0256*/ 	.byte	0x07
	.zero		1


	//   ....[21]....
        /*0258*/ 	.word	0x00000b50
        /*025c*/ 	.word	0x000000ff
        /*0260*/ 	.word	0x000000b0
        /*0264*/ 	.short	0x0100
        /*0266*/ 	.byte	0x07
	.zero		1


	//   ....[22]....
        /*0268*/ 	.word	0x00000b60
        /*026c*/ 	.word	0x000000ff
        /*0270*/ 	.word	0x000000a8
        /*0274*/ 	.short	0x0100
        /*0276*/ 	.byte	0x07
	.zero		1


	//   ....[23]....
        /*0278*/ 	.word	0x00000b70
        /*027c*/ 	.word	0x000000ff
        /*0280*/ 	.word	0x000000b8
        /*0284*/ 	.short	0x0100
        /*0286*/ 	.byte	0x07
	.zero		1


	//   ....[24]....
        /*0288*/ 	.word	0x00000c60
        /*028c*/ 	.word	0x000000ff
        /*0290*/ 	.word	0x000000c0
        /*0294*/ 	.short	0x0100
        /*0296*/ 	.byte	0x05
	.zero		1


	//   ....[25]....
        /*0298*/ 	.word	0x00000c70
        /*029c*/ 	.word	0x000000ff
        /*02a0*/ 	.word	0x000000d0
        /*02a4*/ 	.short	0x0100
        /*02a6*/ 	.byte	0x05
	.zero		1


	//   ....[26]....
        /*02a8*/ 	.word	0x00000c80
        /*02ac*/ 	.word	0x000000ff
        /*02b0*/ 	.word	0x000000c8
        /*02b4*/ 	.short	0x0100
        /*02b6*/ 	.byte	0x05
	.zero		1


	//   ....[27]....
        /*02b8*/ 	.word	0x00000c90
        /*02bc*/ 	.word	0x000000ff
        /*02c0*/ 	.word	0x000000d8
        /*02c4*/ 	.short	0x0100
        /*02c6*/ 	.byte	0x05
	.zero		1


	//   ....[28]....
        /*02c8*/ 	.word	0x00001560
        /*02cc*/ 	.word	0x00000003
        /*02d0*/ 	.word	0x000000d0
        /*02d4*/ 	.short	0x010a
        /*02d6*/ 	.byte	0xff
	.zero		1


	//   ....[29]....
        /*02d8*/ 	.word	0x00001590
        /*02dc*/ 	.word	0x00000003
        /*02e0*/ 	.word	0x000000c0
        /*02e4*/ 	.short	0x0101
        /*02e6*/ 	.byte	0xff
	.zero		1


	//   ....[30]....
        /*02e8*/ 	.word	0x00001660
        /*02ec*/ 	.word	0x000000ff
        /*02f0*/ 	.word	0x00000018
        /*02f4*/ 	.short	0x010a
        /*02f6*/ 	.byte	0x08
	.zero		1


	//   ....[31]....
        /*02f8*/ 	.word	0x00001700
        /*02fc*/ 	.word	0x000000ff
        /*0300*/ 	.word	0x00000018
        /*0304*/ 	.short	0x010a
        /*0306*/ 	.byte	0x21
	.zero		1


	//   ....[32]....
        /*0308*/ 	.word	0x00001850
        /*030c*/ 	.word	0x000000ff
        /*0310*/ 	.word	0x00000018
        /*0314*/ 	.short	0x010a
        /*0316*/ 	.byte	0x08
	.zero		1


	//   ....[33]....
        /*0318*/ 	.word	0x00001960
        /*031c*/ 	.word	0x000000ff
        /*0320*/ 	.word	0x00000078
        /*0324*/ 	.short	0x0101
        /*0326*/ 	.byte	0x04
	.zero		1


	//   ....[34]....
        /*0328*/ 	.word	0x00001980
        /*032c*/ 	.word	0x000000ff
        /*0330*/ 	.word	0x00000018
        /*0334*/ 	.short	0x010a
        /*0336*/ 	.byte	0x08
	.zero		1


	//   ....[35]....
        /*0338*/ 	.word	0x00001a00
        /*033c*/ 	.word	0x000000ff
        /*0340*/ 	.word	0x00000018
        /*0344*/ 	.short	0x010a
        /*0346*/ 	.byte	0x11
	.zero		1


	//   ....[36]....
        /*0348*/ 	.word	0x00001b50
        /*034c*/ 	.word	0x000000ff
        /*0350*/ 	.word	0x00000018
        /*0354*/ 	.short	0x010a
        /*0356*/ 	.byte	0x08
	.zero		1


	//   ....[37]....
        /*0358*/ 	.word	0x00001c90
        /*035c*/ 	.word	0x00000002
        /*0360*/ 	.word	0x00000080
        /*0364*/ 	.short	0x010a
        /*0366*/ 	.byte	0xff
	.zero		1


	//   ....[38]....
        /*0368*/ 	.word	0x00001d50
        /*036c*/ 	.word	0x00000002
        /*0370*/ 	.word	0x00000000
        /*0374*/ 	.short	0x0101
        /*0376*/ 	.byte	0xff
	.zero		1


	//   ....[39]....
        /*0378*/ 	.word	0x000022b0
        /*037c*/ 	.word	0x000000ff
        /*0380*/ 	.word	0x00000000
        /*0384*/ 	.short	0x010a
        /*0386*/ 	.byte	0x05
	.zero		1


	//   ....[40]....
        /*0388*/ 	.word	0x00002340
        /*038c*/ 	.word	0x000000ff
        /*0390*/ 	.word	0x00000000
        /*0394*/ 	.short	0x010a
        /*0396*/ 	.byte	0x05
	.zero		1


	//   ....[41]....
        /*0398*/ 	.word	0x000023e0
        /*039c*/ 	.word	0x00000000
        /*03a0*/ 	.word	0x00000000
        /*03a4*/ 	.short	0x010a
        /*03a6*/ 	.byte	0xff
	.zero		1


	//   ....[42]....
        /*03a8*/ 	.word	0x00002500
        /*03ac*/ 	.word	0x00000000
        /*03b0*/ 	.word	0x000000c0
        /*03b4*/ 	.short	0x010a
        /*03b6*/ 	.byte	0xff
	.zero		1


	//   ....[43]....
        /*03b8*/ 	.word	0x00002560
        /*03bc*/ 	.word	0x00000004
        /*03c0*/ 	.word	0x00000000
        /*03c4*/ 	.short	0x0101
        /*03c6*/ 	.byte	0xff
	.zero		1


	//   ....[44]....
        /*03c8*/ 	.word	0x00002580
        /*03cc*/ 	.word	0x000000ff
        /*03d0*/ 	.word	0x00000090
        /*03d4*/ 	.short	0x010a
        /*03d6*/ 	.byte	0x05
	.zero		1


	//   ....[45]....
        /*03d8*/ 	.word	0x000026a0
        /*03dc*/ 	.word	0x00000000
        /*03e0*/ 	.word	0x00000080
        /*03e4*/ 	.short	0x010a
        /*03e6*/ 	.byte	0xff
	.zero		1


	//   ....[46]....
        /*03e8*/ 	.word	0x000027b0
        /*03ec*/ 	.word	0x00000000
        /*03f0*/ 	.word	0x00000000
        /*03f4*/ 	.short	0x0101
        /*03f6*/ 	.byte	0xff
	.zero		1


	//   ....[47]....
        /*03f8*/ 	.word	0x00002840
        /*03fc*/ 	.word	0x000000ff
        /*0400*/ 	.word	0x00000090
        /*0404*/ 	.short	0x0106
        /*0406*/ 	.byte	0x05
	.zero		1


	//   ....[48]....
        /*0408*/ 	.word	0x00002860
        /*040c*/ 	.word	0x000000ff
        /*0410*/ 	.word	0x00000090
        /*0414*/ 	.short	0x010a
        /*0416*/ 	.byte	0x05
	.zero		1


	//   ....[49]....
        /*0418*/ 	.word	0x000028f0
        /*041c*/ 	.word	0x000000ff
        /*0420*/ 	.word	0x00000090
        /*0424*/ 	.short	0x0106
        /*0426*/ 	.byte	0x04
	.zero		1


	//   ....[50]....
        /*0428*/ 	.word	0x00002930
        /*042c*/ 	.word	0x00000000
        /*0430*/ 	.word	0x00000090
        /*0434*/ 	.short	0x010a
        /*0436*/ 	.byte	0xff
	.zero		1


	//   ....[51]....
        /*0438*/ 	.word	0x00002e30
        /*043c*/ 	.word	0x00000000
        /*0440*/ 	.word	0x00000080
        /*0444*/ 	.short	0x010a
        /*0446*/ 	.byte	0xff
	.zero		1


	//   ....[52]....
        /*0448*/ 	.word	0x00002f40
        /*044c*/ 	.word	0x00000003
        /*0450*/ 	.word	0x00000000
        /*0454*/ 	.short	0x0101
        /*0456*/ 	.byte	0xff
	.zero		1


	//   ....[53]....
        /*0458*/ 	.word	0x00002f50
        /*045c*/ 	.word	0x000000ff
        /*0460*/ 	.word	0x00000000
        /*0464*/ 	.short	0x010a
        /*0466*/ 	.byte	0x04
	.zero		1


	//   ....[54]....
        /*0468*/ 	.word	0x00002f70
        /*046c*/ 	.word	0x000000ff
        /*0470*/ 	.word	0x000000b0
        /*0474*/ 	.short	0x010a
        /*0476*/ 	.byte	0x08
	.zero		1


	//   ....[55]....
        /*0478*/ 	.word	0x00003040
        /*047c*/ 	.word	0x000000ff
        /*0480*/ 	.word	0x00000000
        /*0484*/ 	.short	0x010a
        /*0486*/ 	.byte	0x07
	.zero		1


	//   ....[56]....
        /*0488*/ 	.word	0x00003180
        /*048c*/ 	.word	0x000000ff
        /*0490*/ 	.word	0x00000000
        /*0494*/ 	.short	0x010a
        /*0496*/ 	.byte	0x04
	.zero		1


	//   ....[57]....
        /*0498*/ 	.word	0x00003370
        /*049c*/ 	.word	0x000000ff
        /*04a0*/ 	.word	0x00000000
        /*04a4*/ 	.short	0x010a
        /*04a6*/ 	.byte	0x05
	.zero		1


	//   ....[58]....
        /*04a8*/ 	.word	0x00003400
        /*04ac*/ 	.word	0x000000ff
        /*04b0*/ 	.word	0x00000000
        /*04b4*/ 	.short	0x010a
        /*04b6*/ 	.byte	0x07
	.zero		1


	//   ....[59]....
        /*04b8*/ 	.word	0x00003880
        /*04bc*/ 	.word	0x00000000
        /*04c0*/ 	.word	0x00000080
        /*04c4*/ 	.short	0x010a
        /*04c6*/ 	.byte	0xff
	.zero		1


	//   ....[60]....
        /*04c8*/ 	.word	0x00003940
        /*04cc*/ 	.word	0x00000000
        /*04d0*/ 	.word	0x00000000
        /*04d4*/ 	.short	0x0101
        /*04d6*/ 	.byte	0xff
	.zero		1


	//   ....[61]....
        /*04d8*/ 	.word	0x00003c60
        /*04dc*/ 	.word	0x000000ff
        /*04e0*/ 	.word	0x00000078
        /*04e4*/ 	.short	0x010a
        /*04e6*/ 	.byte	0x07
	.zero		1


	//   ....[62]....
        /*04e8*/ 	.word	0x00003e50
        /*04ec*/ 	.word	0x000000ff
        /*04f0*/ 	.word	0x00000050
        /*04f4*/ 	.short	0x010a
        /*04f6*/ 	.byte	0x07
	.zero		1


	//   ....[63]....
        /*04f8*/ 	.word	0x00003fc0
        /*04fc*/ 	.word	0x000000ff
        /*0500*/ 	.word	0x00000030
        /*0504*/ 	.short	0x010b
        /*0506*/ 	.byte	0x07
	.zero		1


	//   ....[64]....
        /*0508*/ 	.word	0x00003fd0
        /*050c*/ 	.word	0x000000ff
        /*0510*/ 	.word	0x00000000
        /*0514*/ 	.short	0x0101
        /*0516*/ 	.byte	0x08
	.zero		1


	//   ....[65]....
        /*0518*/ 	.word	0x00003ff0
        /*051c*/ 	.word	0x000000ff
        /*0520*/ 	.word	0x00000058
        /*0524*/ 	.short	0x010a
        /*0526*/ 	.byte	0x07
	.zero		1


	//   ....[66]....
        /*0528*/ 	.word	0x00004150
        /*052c*/ 	.word	0x000000ff
        /*0530*/ 	.word	0x00000038
        /*0534*/ 	.short	0x010b
        /*0536*/ 	.byte	0x07
	.zero		1


	//   ....[67]....
        /*0538*/ 	.word	0x00004160
        /*053c*/ 	.word	0x000000ff
        /*0540*/ 	.word	0x00000000
        /*0544*/ 	.short	0x0101
        /*0546*/ 	.byte	0x08
	.zero		1


	//   ....[68]....
        /*0548*/ 	.word	0x00004170
        /*054c*/ 	.word	0x000000ff
        /*0550*/ 	.word	0x00000060
        /*0554*/ 	.short	0x010a
        /*0556*/ 	.byte	0x07
	.zero		1


	//   ....[69]....
        /*0558*/ 	.word	0x00004310
        /*055c*/ 	.word	0x000000ff
        /*0560*/ 	.word	0x00000040
        /*0564*/ 	.short	0x010b
        /*0566*/ 	.byte	0x07
	.zero		1


	//   ....[70]....
        /*0568*/ 	.word	0x00004380
        /*056c*/ 	.word	0x000000ff
        /*0570*/ 	.word	0x00000000
        /*0574*/ 	.short	0x0101
        /*0576*/ 	.byte	0x08
	.zero		1


	//   ....[71]....
        /*0578*/ 	.word	0x000043b0
        /*057c*/ 	.word	0x000000ff
        /*0580*/ 	.word	0x00000068
        /*0584*/ 	.short	0x010a
        /*0586*/ 	.byte	0x07
	.zero		1


	//   ....[72]....
        /*0588*/ 	.word	0x000045c0
        /*058c*/ 	.word	0x000000ff
        /*0590*/ 	.word	0x00000048
        /*0594*/ 	.short	0x010b
        /*0596*/ 	.byte	0x07
	.zero		1


	//   ....[73]....
        /*0598*/ 	.word	0x000045e0
        /*059c*/ 	.word	0x000000ff
        /*05a0*/ 	.word	0x00000000
        /*05a4*/ 	.short	0x0101
        /*05a6*/ 	.byte	0x0d
	.zero		1


	//   ....[74]....
        /*05a8*/ 	.word	0x00004610
        /*05ac*/ 	.word	0x000000ff
        /*05b0*/ 	.word	0x00000050
        /*05b4*/ 	.short	0x010a
        /*05b6*/ 	.byte	0x07
	.zero		1


	//   ....[75]....
        /*05b8*/ 	.word	0x00004630
        /*05bc*/ 	.word	0x000000ff
        /*05c0*/ 	.word	0x00000058
        /*05c4*/ 	.short	0x010a
        /*05c6*/ 	.byte	0x07
	.zero		1


	//   ....[76]....
        /*05c8*/ 	.word	0x00004650
        /*05cc*/ 	.word	0x000000ff
        /*05d0*/ 	.word	0x00000060
        /*05d4*/ 	.short	0x010a
        /*05d6*/ 	.byte	0x07
	.zero		1


	//   ....[77]....
        /*05d8*/ 	.word	0x00004690
        /*05dc*/ 	.word	0x00000000
        /*05e0*/ 	.word	0x00000068
        /*05e4*/ 	.short	0x010a
        /*05e6*/ 	.byte	0xff
	.zero		1


	//   ....[78]....
        /*05e8*/ 	.word	0x000049c0
        /*05ec*/ 	.word	0x00000000
        /*05f0*/ 	.word	0x00000080
        /*05f4*/ 	.short	0x010a
        /*05f6*/ 	.byte	0xff
	.zero		1


	//   ....[79]....
        /*05f8*/ 	.word	0x00004ad0
        /*05fc*/ 	.word	0x00000000
        /*0600*/ 	.word	0x00000000
        /*0604*/ 	.short	0x0101
        /*0606*/ 	.byte	0xff
	.zero		1


	//   ....[80]....
        /*0608*/ 	.word	0x00005530
        /*060c*/ 	.word	0x00000003
        /*0610*/ 	.word	0x00000030
        /*0614*/ 	.short	0x010a
        /*0616*/ 	.byte	0xff
	.zero		1


	//   ....[81]....
        /*0618*/ 	.word	0x00005570
        /*061c*/ 	.word	0x000000c1
        /*0620*/ 	.word	0x000000a0
        /*0624*/ 	.short	0x010a
        /*0626*/ 	.byte	0xff
	.zero		1


	//   ....[82]....
        /*0628*/ 	.word	0x000056a0
        /*062c*/ 	.word	0x00000003
        /*0630*/ 	.word	0x00000030
        /*0634*/ 	.short	0x010a
        /*0636*/ 	.byte	0xff
	.zero		1


	//   ....[83]....
        /*0638*/ 	.word	0x00005800
        /*063c*/ 	.word	0x00000000
        /*0640*/ 	.word	0x00000000
        /*0644*/ 	.short	0x0101
        /*0646*/ 	.byte	0xff
	.zero		1


	//   ....[84]....
        /*0648*/ 	.word	0x00005860
        /*064c*/ 	.word	0x000000c1
        /*0650*/ 	.word	0x000000a0
        /*0654*/ 	.short	0x010a
        /*0656*/ 	.byte	0xff
	.zero		1


	//   ....[85]....
        /*0658*/ 	.word	0x00006c10
        /*065c*/ 	.word	0x000000cc
        /*0660*/ 	.word	0x00000030
        /*0664*/ 	.short	0x010a
        /*0666*/ 	.byte	0xff
	.zero		1


	//   ....[86]....
        /*0668*/ 	.word	0x00006ce0
        /*066c*/ 	.word	0x000000cc
        /*0670*/ 	.word	0x00000030
        /*0674*/ 	.short	0x010a
        /*0676*/ 	.byte	0xff
	.zero		1


	//   ....[87]....
        /*0678*/ 	.word	0x00006e20
        /*067c*/ 	.word	0x00000003
        /*0680*/ 	.word	0x00000000
        /*0684*/ 	.short	0x0101
        /*0686*/ 	.byte	0xff
	.zero		1


	//   ....[88]....
        /*0688*/ 	.word	0x000081c0
        /*068c*/ 	.word	0x00000000
        /*0690*/ 	.word	0x00000030
        /*0694*/ 	.short	0x010a
        /*0696*/ 	.byte	0xff
	.zero		1


	//   ....[89]....
        /*0698*/ 	.word	0x00008290
        /*069c*/ 	.word	0x00000000
        /*06a0*/ 	.word	0x00000030
        /*06a4*/ 	.short	0x010a
        /*06a6*/ 	.byte	0xff
	.zero		1


	//   ....[90]....
        /*06a8*/ 	.word	0x000083f0
        /*06ac*/ 	.word	0x00000000
        /*06b0*/ 	.word	0x00000000
        /*06b4*/ 	.short	0x0101
        /*06b6*/ 	.byte	0xff
	.zero		1


	//   ....[91]....
        /*06b8*/ 	.word	0x000097a0
        /*06bc*/ 	.word	0x00000000
        /*06c0*/ 	.word	0x00000030
        /*06c4*/ 	.short	0x010a
        /*06c6*/ 	.byte	0xff
	.zero		1


	//   ....[92]....
        /*06c8*/ 	.word	0x00009870
        /*06cc*/ 	.word	0x00000000
        /*06d0*/ 	.word	0x00000030
        /*06d4*/ 	.short	0x010a
        /*06d6*/ 	.byte	0xff
	.zero		1


	//   ....[93]....
        /*06d8*/ 	.word	0x000099d0
        /*06dc*/ 	.word	0x00000000
        /*06e0*/ 	.word	0x00000000
        /*06e4*/ 	.short	0x0101
        /*06e6*/ 	.byte	0xff
	.zero		1


	//   ....[94]....
        /*06e8*/ 	.word	0x00009ec0
        /*06ec*/ 	.word	0x000000ff
        /*06f0*/ 	.word	0x00000000
        /*06f4*/ 	.short	0x0101
        /*06f6*/ 	.byte	0x05
	.zero		1


	//   ....[95]....
        /*06f8*/ 	.word	0x0000ae40
        /*06fc*/ 	.word	0x00000003
        /*0700*/ 	.word	0x000000d0
        /*0704*/ 	.short	0x010a
        /*0706*/ 	.byte	0xff
	.zero		1


	//   ....[96]....
        /*0708*/ 	.word	0x0000aea0
        /*070c*/ 	.word	0x00000002
        /*0710*/ 	.word	0x00000018
        /*0714*/ 	.short	0x010a
        /*0716*/ 	.byte	0xff
	.zero		1


	//   ....[97]....
        /*0718*/ 	.word	0x0000af00
        /*071c*/ 	.word	0x00000002
        /*0720*/ 	.word	0x00000018
        /*0724*/ 	.short	0x010a
        /*0726*/ 	.byte	0xff
	.zero		1


	//   ....[98]....
        /*0728*/ 	.word	0x0000af50
        /*072c*/ 	.word	0x00000002
        /*0730*/ 	.word	0x00000080
        /*0734*/ 	.short	0x010a
        /*0736*/ 	.byte	0xff
	.zero		1


	//   ....[99]....
        /*0738*/ 	.word	0x0000afb0
        /*073c*/ 	.word	0x00000000
        /*0740*/ 	.word	0x00000000
        /*0744*/ 	.short	0x010a
        /*0746*/ 	.byte	0xff
	.zero		1


	//   ....[100]....
        /*0748*/ 	.word	0x0000b010
        /*074c*/ 	.word	0x00000000
        /*0750*/ 	.word	0x00000000
        /*0754*/ 	.short	0x010a
        /*0756*/ 	.byte	0xff
	.zero		1


	//   ....[101]....
        /*0758*/ 	.word	0x0000b060
        /*075c*/ 	.word	0x00000000
        /*0760*/ 	.word	0x000000c0
        /*0764*/ 	.short	0x010a
        /*0766*/ 	.byte	0xff
	.zero		1


	//   ....[102]....
        /*0768*/ 	.word	0x0000b0c0
        /*076c*/ 	.word	0x00000000
        /*0770*/ 	.word	0x00000090
        /*0774*/ 	.short	0x010a
        /*0776*/ 	.byte	0xff
	.zero		1


	//   ....[103]....
        /*0778*/ 	.word	0x0000b110
        /*077c*/ 	.word	0x00000000
        /*0780*/ 	.word	0x00000080
        /*0784*/ 	.short	0x010a
        /*0786*/ 	.byte	0xff
	.zero		1


	//   ....[104]....
        /*0788*/ 	.word	0x0000b170
        /*078c*/ 	.word	0x00000000
        /*0790*/ 	.word	0x00000090
        /*0794*/ 	.short	0x010a
        /*0796*/ 	.byte	0xff
	.zero		1


	//   ....[105]....
        /*0798*/ 	.word	0x0000b1c0
        /*079c*/ 	.word	0x00000000
        /*07a0*/ 	.word	0x00000080
        /*07a4*/ 	.short	0x010a
        /*07a6*/ 	.byte	0xff
	.zero		1


	//   ....[106]....
        /*07a8*/ 	.word	0x0000b220
        /*07ac*/ 	.word	0x00000003
        /*07b0*/ 	.word	0x000000b0
        /*07b4*/ 	.short	0x010a
        /*07b6*/ 	.byte	0xff
	.zero		1


	//   ....[107]....
        /*07b8*/ 	.word	0x0000b280
        /*07bc*/ 	.word	0x00000000
        /*07c0*/ 	.word	0x00000000
        /*07c4*/ 	.short	0x010a
        /*07c6*/ 	.byte	0xff
	.zero		1


	//   ....[108]....
        /*07c8*/ 	.word	0x0000b2e0
        /*07cc*/ 	.word	0x00000000
        /*07d0*/ 	.word	0x00000000
        /*07d4*/ 	.short	0x010a
        /*07d6*/ 	.byte	0xff
	.zero		1


	//   ....[109]....
        /*07d8*/ 	.word	0x0000b340
        /*07dc*/ 	.word	0x00000000
        /*07e0*/ 	.word	0x00000000
        /*07e4*/ 	.short	0x010a
        /*07e6*/ 	.byte	0xff
	.zero		1


	//   ....[110]....
        /*07e8*/ 	.word	0x0000b390
        /*07ec*/ 	.word	0x00000000
        /*07f0*/ 	.word	0x00000080
        /*07f4*/ 	.short	0x010a
        /*07f6*/ 	.byte	0xff
	.zero		1


	//   ....[111]....
        /*07f8*/ 	.word	0x0000b3f0
        /*07fc*/ 	.word	0x00000000
        /*0800*/ 	.word	0x00000078
        /*0804*/ 	.short	0x010a
        /*0806*/ 	.byte	0xff
	.zero		1


	//   ....[112]....
        /*0808*/ 	.word	0x0000b450
        /*080c*/ 	.word	0x00000003
        /*0810*/ 	.word	0x00000050
        /*0814*/ 	.short	0x010a
        /*0816*/ 	.byte	0xff
	.zero		1


	//   ....[113]....
        /*0818*/ 	.word	0x0000b4b0
        /*081c*/ 	.word	0x00000003
        /*0820*/ 	.word	0x00000058
        /*0824*/ 	.short	0x010a
        /*0826*/ 	.byte	0xff
	.zero		1


	//   ....[114]....
        /*0828*/ 	.word	0x0000b510
        /*082c*/ 	.word	0x00000003
        /*0830*/ 	.word	0x00000060
        /*0834*/ 	.short	0x010a
        /*0836*/ 	.byte	0xff
	.zero		1


	//   ....[115]....
        /*0838*/ 	.word	0x0000b570
        /*083c*/ 	.word	0x00000003
        /*0840*/ 	.word	0x00000068
        /*0844*/ 	.short	0x010a
        /*0846*/ 	.byte	0xff
	.zero		1


	//   ....[116]....
        /*0848*/ 	.word	0x0000b5d0
        /*084c*/ 	.word	0x00000000
        /*0850*/ 	.word	0x00000050
        /*0854*/ 	.short	0x010a
        /*0856*/ 	.byte	0xff
	.zero		1


	//   ....[117]....
        /*0858*/ 	.word	0x0000b630
        /*085c*/ 	.word	0x00000000
        /*0860*/ 	.word	0x00000058
        /*0864*/ 	.short	0x010a
        /*0866*/ 	.byte	0xff
	.zero		1


	//   ....[118]....
        /*0868*/ 	.word	0x0000b690
        /*086c*/ 	.word	0x00000000
        /*0870*/ 	.word	0x00000060
        /*0874*/ 	.short	0x010a
        /*0876*/ 	.byte	0xff
	.zero		1


	//   ....[119]....
        /*0878*/ 	.word	0x0000b6e0
        /*087c*/ 	.word	0x00000000
        /*0880*/ 	.word	0x00000080
        /*0884*/ 	.short	0x010a
        /*0886*/ 	.byte	0xff
	.zero		1


	//   ....[120]....
        /*0888*/ 	.word	0x0000b730
        /*088c*/ 	.word	0x00000003
        /*0890*/ 	.word	0x00000030
        /*0894*/ 	.short	0x010a
        /*0896*/ 	.byte	0xff
	.zero		1


	//   ....[121]....
        /*0898*/ 	.word	0x0000b780
        /*089c*/ 	.word	0x000000c1
        /*08a0*/ 	.word	0x000000a0
        /*08a4*/ 	.short	0x010a
        /*08a6*/ 	.byte	0xff
	.zero		1


	//   ....[122]....
        /*08a8*/ 	.word	0x0000b7d0
        /*08ac*/ 	.word	0x000000cc
        /*08b0*/ 	.word	0x00000030
        /*08b4*/ 	.short	0x010a
        /*08b6*/ 	.byte	0xff
	.zero		1


	//   ....[123]....
        /*08b8*/ 	.word	0x0000b820
        /*08bc*/ 	.word	0x00000000
        /*08c0*/ 	.word	0x00000030
        /*08c4*/ 	.short	0x010a
        /*08c6*/ 	.byte	0xff
	.zero		1


	//   ....[124]....
        /*08c8*/ 	.word	0x0000b870
        /*08cc*/ 	.word	0x00000000
        /*08d0*/ 	.word	0x00000030
        /*08d4*/ 	.short	0x010a
        /*08d6*/ 	.byte	0xff
	.zero		1


	//----- nvinfo : EIATTR_NUM_MBARRIERS
	.align		4
.L_48:
        /*08d8*/ 	.byte	0x03, 0x38
        /*08da*/ 	.short	0x001c


	//----- nvinfo : EIATTR_EXIT_INSTR_OFFSETS
	.align		4
        /*08dc*/ 	.byte	0x04, 0x1c
        /*08de*/ 	.short	(.L_50 - .L_49)


	//   ....[0]....
.L_49:
        /*08e0*/ 	.word	0x00002410


	//   ....[1]....
        /*08e4*/ 	.word	0x00002900


	//   ....[2]....
        /*08e8*/ 	.word	0x00002960


	//   ....[3]....
        /*08ec*/ 	.word	0x00003660


	//   ....[4]....
        /*08f0*/ 	.word	0x000046c0


	//   ....[5]....
        /*08f4*/ 	.word	0x00004700


	//   ....[6]....
        /*08f8*/ 	.word	0x0000ae30


	//----- nvinfo : EIATTR_MAX_THREADS
	.align		4
.L_50:
        /*08fc*/ 	.byte	0x04, 0x05
        /*08fe*/ 	.short	(.L_52 - .L_51)
.L_51:
        /*0900*/ 	.word	0x00000100
        /*0904*/ 	.word	0x00000001
        /*0908*/ 	.word	0x00000001


	//----- nvinfo : EIATTR_CRS_STACK_SIZE
	.align		4
.L_52:
        /*090c*/ 	.byte	0x04, 0x1e
        /*090e*/ 	.short	(.L_54 - .L_53)
.L_53:
        /*0910*/ 	.word	0x00000000


	//----- nvinfo : EIATTR_CBANK_PARAM_SIZE
	.align		4
.L_54:
        /*0914*/ 	.byte	0x03, 0x19
        /*0916*/ 	.short	0x0800


	//----- nvinfo : EIATTR_PARAM_CBANK
	.align		4
        /*0918*/ 	.byte	0x04, 0x0a
        /*091a*/ 	.short	(.L_56 - .L_55)
	.align		4
.L_55:
        /*091c*/ 	.word	index@(.nv.constant0._ZN7cutlass13device_kernelINS_4gemm6kernel13GemmUniversalIN4cute5tupleIJiiiiEEENS1_10collective13CollectiveMmaINS1_35MainloopSm100TmaUmmaWarpSpecializedILi3ELi2ELi2ENS5_IJNS4_1CILi1EEESB_SB_EEEEENS5_IJNSA_ILi128EEENSA_ILi256EEENSA_ILi64EEEEEENS_12float_e4m3_tENS5_IJlSB_lEEESI_SJ_NS4_8TiledMMAINS4_8MMA_AtomIJNS4_10MMA_TraitsINS4_19SM100_MMA_F8F6F4_SSEJSI_SI_fSE_SF_NS4_17integral_constantINS4_4UMMA5MajorELSQ_0EEESR_NSO_INSP_7ScaleInELSS_0EEEST_EEEEEENS4_6LayoutISC_NS5_IJNSA_ILi0EEESX_SX_EEEEENS5_IJNS4_10UnderscoreES10_S10_EEEEENS4_13SM90_TMA_LOADENS4_14ComposedLayoutINS4_7SwizzleILi2ELi4ELi3EEENS4_18smem_ptr_flag_bitsILi8EEENSW_INS5_IJNSA_ILi8EEESG_EEENS5_IJSG_SB_EEEEEEEvNS4_8identityES13_S1D_vS1E_EENS_8epilogue10collective18CollectiveEpilogueINS1G_23Sm100TmaWarpSpecializedILi4ELi2ELi64ELb0ELb0EEEJSH_NS5_IJNSW_ISE_SB_EENSW_ISG_SB_EEEEESI_SJ_SI_SJ_NS1G_6fusion15FusionCallbacksIS1K_NS1O_17LinearCombinationISI_fSI_fLNS_15FloatRoundStyleE2EEESH_S1N_JEEENS4_5SM1004TMEM4LOAD26SM100_TMEM_LOAD_32dp32b64xES13_S1D_NS4_39AutoVectorizingCopyWithAssumedAlignmentILi128EEENS4_14SM90_TMA_STOREES1D_S1Z_S1Z_EEEvvEEEEvNT_6ParamsE)
        /*0920*/ 	.short	0x0380
        /*0922*/ 	.short	0x0800


	//----- nvinfo : EIATTR_SW_WAR
	.align		4
.L_56:
        /*0924*/ 	.byte	0x04, 0x36
        /*0926*/ 	.short	(.L_58 - .L_57)
.L_57:
        /*0928*/ 	.word	0x00000008
.L_58:


//--------------------- .nv.callgraph             --------------------------
	.section	.nv.callgraph,"",@"SHT_CUDA_CALLGRAPH"
	.align	4
	.sectionentsize	8
	.align		4
        /*0000*/ 	.word	0x00000000
	.align		4
        /*0004*/ 	.word	0xffffffff
	.align		4
        /*0008*/ 	.word	index@(_ZN7cutlass13device_kernelINS_4gemm6kernel13GemmUniversalIN4cute5tupleIJiiiiEEENS1_10collective13CollectiveMmaINS1_35MainloopSm100TmaUmmaWarpSpecializedILi3ELi2ELi2ENS5_IJNS4_1CILi1EEESB_SB_EEEEENS5_IJNSA_ILi128EEENSA_ILi256EEENSA_ILi64EEEEEENS_12float_e4m3_tENS5_IJlSB_lEEESI_SJ_NS4_8TiledMMAINS4_8MMA_AtomIJNS4_10MMA_TraitsINS4_19SM100_MMA_F8F6F4_SSEJSI_SI_fSE_SF_NS4_17integral_constantINS4_4UMMA5MajorELSQ_0EEESR_NSO_INSP_7ScaleInELSS_0EEEST_EEEEEENS4_6LayoutISC_NS5_IJNSA_ILi0EEESX_SX_EEEEENS5_IJNS4_10UnderscoreES10_S10_EEEEENS4_13SM90_TMA_LOADENS4_14ComposedLayoutINS4_7SwizzleILi2ELi4ELi3EEENS4_18smem_ptr_flag_bitsILi8EEENSW_INS5_IJNSA_ILi8EEESG_EEENS5_IJSG_SB_EEEEEEEvNS4_8identityES13_S1D_vS1E_EENS_8epilogue10collective18CollectiveEpilogueINS1G_23Sm100TmaWarpSpecializedILi4ELi2ELi64ELb0ELb0EEEJSH_NS5_IJNSW_ISE_SB_EENSW_ISG_SB_EEEEESI_SJ_SI_SJ_NS1G_6fusion15FusionCallbacksIS1K_NS1O_17LinearCombinationISI_fSI_fLNS_15FloatRoundStyleE2EEESH_S1N_JEEENS4_5SM1004TMEM4LOAD26SM100_TMEM_LOAD_32dp32b64xES13_S1D_NS4_39AutoVectorizingCopyWithAssumedAlignmentILi128EEENS4_14SM90_TMA_STOREES1D_S1Z_S1Z_EEEvvEEEEvNT_6ParamsE)
	.align		4
        /*000c*/ 	.word	index@(__assertfail)
	.align		4
        /*0010*/ 	.word	0x00000000
	.align		4
        /*0014*/ 	.word	0xfffffffe
	.align		4
        /*0018*/ 	.word	0x00000000
	.align		4
        /*001c*/ 	.word	0xfffffffd
	.align		4
        /*0020*/ 	.word	0x00000000
	.align		4
        /*0024*/ 	.word	0xfffffffc


//--------------------- .nv.constant4             --------------------------
	.section	.nv.constant4,"a",@progbits
	.align	8
	.align		8
.nv.constant4:
        /*0000*/ 	.dword	__assertfail
	.align		8
        /*0008*/ 	.dword	__unnamed_1
	.align		8
        /*0010*/ 	.dword	__unnamed_2
	.align		8
        /*0018*/ 	.dword	__unnamed_3
	.align		8
        /*0020*/ 	.dword	_ZN39_INTERNAL_b0d9c6a4_4_k_cu_2f51f7ab_75334cuda3std3__45__cpo5beginE
	.align		8
        /*0028*/ 	.dword	_ZN39_INTERNAL_b0d9c6a4_4_k_cu_2f51f7ab_75334cuda3std3__45__cpo3endE
	.align		8
        /*0030*/ 	.dword	_ZN39_INTERNAL_b0d9c6a4_4_k_cu_2f51f7ab_75334cuda3std3__45__cpo6cbeginE
	.align		8
        /*0038*/ 	.dword	_ZN39_INTERNAL_b0d9c6a4_4_k_cu_2f51f7ab_75334cuda3std3__45__cpo4cendE
	.align		8
        /*0040*/ 	.dword	_ZN39_INTERNAL_b0d9c6a4_4_k_cu_2f51f7ab_75334cuda3std3__441_GLOBAL__N__b0d9c6a4_4_k_cu_2f51f7ab_75336ignoreE
	.align		8
        /*0048*/ 	.dword	_ZN39_INTERNAL_b0d9c6a4_4_k_cu_2f51f7ab_75334cuda3std3__419piecewise_constructE
	.align		8
        /*0050*/ 	.dword	_ZN39_INTERNAL_b0d9c6a4_4_k_cu_2f51f7ab_75334cuda3std3__48in_placeE
	.align		8
        /*0058*/ 	.dword	_ZN39_INTERNAL_b0d9c6a4_4_k_cu_2f51f7ab_75334cuda3std6ranges3__45__cpo4swapE
	.align		8
        /*0060*/ 	.dword	_ZN39_INTERNAL_b0d9c6a4_4_k_cu_2f51f7ab_75334cuda3std6ranges3__45__cpo9iter_moveE
	.align		8
        /*0068*/ 	.dword	_ZN39_INTERNAL_b0d9c6a4_4_k_cu_2f51f7ab_75334cute7productE
	.align		8
        /*0070*/ 	.dword	_ZN39_INTERNAL_b0d9c6a4_4_k_cu_2f51f7ab_75334cute1_E
	.align		8
        /*0078*/ 	.dword	$str$25
	.align		8
        /*0080*/ 	.dword	$str$26
	.align		8
        /*0088*/ 	.dword	$str$27
	.align		8
        /*0090*/ 	.dword	$str$28


//--------------------- .text._ZN7cutlass13device_kernelINS_4gemm6kernel13GemmUniversalIN4cute5tupleIJiiiiEEENS1_10collective13CollectiveMmaINS1_35MainloopSm100TmaUmmaWarpSpecializedILi3ELi2ELi2ENS5_IJNS4_1CILi1EEESB_SB_EEEEENS5_IJNSA_ILi128EEENSA_ILi256EEENSA_ILi64EEEEEENS_12float_e4m3_tENS5_IJlSB_lEEESI_SJ_NS4_8TiledMMAINS4_8MMA_AtomIJNS4_10MMA_TraitsINS4_19SM100_MMA_F8F6F4_SSEJSI_SI_fSE_SF_NS4_17integral_constantINS4_4UMMA5MajorELSQ_0EEESR_NSO_INSP_7ScaleInELSS_0EEEST_EEEEEENS4_6LayoutISC_NS5_IJNSA_ILi0EEESX_SX_EEEEENS5_IJNS4_10UnderscoreES10_S10_EEEEENS4_13SM90_TMA_LOADENS4_14ComposedLayoutINS4_7SwizzleILi2ELi4ELi3EEENS4_18smem_ptr_flag_bitsILi8EEENSW_INS5_IJNSA_ILi8EEESG_EEENS5_IJSG_SB_EEEEEEEvNS4_8identityES13_S1D_vS1E_EENS_8epilogue10collective18CollectiveEpilogueINS1G_23Sm100TmaWarpSpecializedILi4ELi2ELi64ELb0ELb0EEEJSH_NS5_IJNSW_ISE_SB_EENSW_ISG_SB_EEEEESI_SJ_SI_SJ_NS1G_6fusion15FusionCallbacksIS1K_NS1O_17LinearCombinationISI_fSI_fLNS_15FloatRoundStyleE2EEESH_S1N_JEEENS4_5SM1004TMEM4LOAD26SM100_TMEM_LOAD_32dp32b64xES13_S1D_NS4_39AutoVectorizingCopyWithAssumedAlignmentILi128EEENS4_14SM90_TMA_STOREES1D_S1Z_S1Z_EEEvvEEEEvNT_6ParamsE --------------------------
	.section	.text._ZN7cutlass13device_kernelINS_4gemm6kernel13GemmUniversalIN4cute5tupleIJiiiiEEENS1_10collective13CollectiveMmaINS1_35MainloopSm100TmaUmmaWarpSpecializedILi3ELi2ELi2ENS5_IJNS4_1CILi1EEESB_SB_EEEEENS5_IJNSA_ILi128EEENSA_ILi256EEENSA_ILi64EEEEEENS_12float_e4m3_tENS5_IJlSB_lEEESI_SJ_NS4_8TiledMMAINS4_8MMA_AtomIJNS4_10MMA_TraitsINS4_19SM100_MMA_F8F6F4_SSEJSI_SI_fSE_SF_NS4_17integral_constantINS4_4UMMA5MajorELSQ_0EEESR_NSO_INSP_7ScaleInELSS_0EEEST_EEEEEENS4_6LayoutISC_NS5_IJNSA_ILi0EEESX_SX_EEEEENS5_IJNS4_10UnderscoreES10_S10_EEEEENS4_13SM90_TMA_LOADENS4_14ComposedLayoutINS4_7SwizzleILi2ELi4ELi3EEENS4_18smem_ptr_flag_bitsILi8EEENSW_INS5_IJNSA_ILi8EEESG_EEENS5_IJSG_SB_EEEEEEEvNS4_8identityES13_S1D_vS1E_EENS_8epilogue10collective18CollectiveEpilogueINS1G_23Sm100TmaWarpSpecializedILi4ELi2ELi64ELb0ELb0EEEJSH_NS5_IJNSW_ISE_SB_EENSW_ISG_SB_EEEEESI_SJ_SI_SJ_NS1G_6fusion15FusionCallbacksIS1K_NS1O_17LinearCombinationISI_fSI_fLNS_15FloatRoundStyleE2EEESH_S1N_JEEENS4_5SM1004TMEM4LOAD26SM100_TMEM_LOAD_32dp32b64xES13_S1D_NS4_39AutoVectorizingCopyWithAssumedAlignmentILi128EEENS4_14SM90_TMA_STOREES1D_S1Z_S1Z_EEEvvEEEEvNT_6ParamsE,"ax",@progbits
	.align	128
.text._ZN7cutlass13device_kernelINS_4gemm6kernel13GemmUniversalIN4cute5tupleIJiiiiEEENS1_10collective13CollectiveMmaINS1_35MainloopSm100TmaUmmaWarpSpecializedILi3ELi2ELi2ENS5_IJNS4_1CILi1EEESB_SB_EEEEENS5_IJNSA_ILi128EEENSA_ILi256EEENSA_ILi64EEEEEENS_12float_e4m3_tENS5_IJlSB_lEEESI_SJ_NS4_8TiledMMAINS4_8MMA_AtomIJNS4_10MMA_TraitsINS4_19SM100_MMA_F8F6F4_SSEJSI_SI_fSE_SF_NS4_17integral_constantINS4_4UMMA5MajorELSQ_0EEESR_NSO_INSP_7ScaleInELSS_0EEEST_EEEEEENS4_6LayoutISC_NS5_IJNSA_ILi0EEESX_SX_EEEEENS5_IJNS4_10UnderscoreES10_S10_EEEEENS4_13SM90_TMA_LOADENS4_14ComposedLayoutINS4_7SwizzleILi2ELi4ELi3EEENS4_18smem_ptr_flag_bitsILi8EEENSW_INS5_IJNSA_ILi8EEESG_EEENS5_IJSG_SB_EEEEEEEvNS4_8identityES13_S1D_vS1E_EENS_8epilogue10collective18CollectiveEpilogueINS1G_23Sm100TmaWarpSpecializedILi4ELi2ELi64ELb0ELb0EEEJSH_NS5_IJNSW_ISE_SB_EENSW_ISG_SB_EEEEESI_SJ_SI_SJ_NS1G_6fusion15FusionCallbacksIS1K_NS1O_17LinearCombinationISI_fSI_fLNS_15FloatRoundStyleE2EEESH_S1N_JEEENS4_5SM1004TMEM4LOAD26SM100_TMEM_LOAD_32dp32b64xES13_S1D_NS4_39AutoVectorizingCopyWithAssumedAlignmentILi128EEENS4_14SM90_TMA_STOREES1D_S1Z_S1Z_EEEvvEEEEvNT_6ParamsE:
        .type           _ZN7cutlass13device_kernelINS_4gemm6kernel13GemmUniversalIN4cute5tupleIJiiiiEEENS1_10collective13CollectiveMmaINS1_35MainloopSm100TmaUmmaWarpSpecializedILi3ELi2ELi2ENS5_IJNS4_1CILi1EEESB_SB_EEEEENS5_IJNSA_ILi128EEENSA_ILi256EEENSA_ILi64EEEEEENS_12float_e4m3_tENS5_IJlSB_lEEESI_SJ_NS4_8TiledMMAINS4_8MMA_AtomIJNS4_10MMA_TraitsINS4_19SM100_MMA_F8F6F4_SSEJSI_SI_fSE_SF_NS4_17integral_constantINS4_4UMMA5MajorELSQ_0EEESR_NSO_INSP_7ScaleInELSS_0EEEST_EEEEEENS4_6LayoutISC_NS5_IJNSA_ILi0EEESX_SX_EEEEENS5_IJNS4_10UnderscoreES10_S10_EEEEENS4_13SM90_TMA_LOADENS4_14ComposedLayoutINS4_7SwizzleILi2ELi4ELi3EEENS4_18smem_ptr_flag_bitsILi8EEENSW_INS5_IJNSA_ILi8EEESG_EEENS5_IJSG_SB_EEEEEEEvNS4_8identityES13_S1D_vS1E_EENS_8epilogue10collective18CollectiveEpilogueINS1G_23Sm100TmaWarpSpecializedILi4ELi2ELi64ELb0ELb0EEEJSH_NS5_IJNSW_ISE_SB_EENSW_ISG_SB_EEEEESI_SJ_SI_SJ_NS1G_6fusion15FusionCallbacksIS1K_NS1O_17LinearCombinationISI_fSI_fLNS_15FloatRoundStyleE2EEESH_S1N_JEEENS4_5SM1004TMEM4LOAD26SM100_TMEM_LOAD_32dp32b64xES13_S1D_NS4_39AutoVectorizingCopyWithAssumedAlignmentILi128EEENS4_14SM90_TMA_STOREES1D_S1Z_S1Z_EEEvvEEEEvNT_6ParamsE,@function
        .size           _ZN7cutlass13device_kernelINS_4gemm6kernel13GemmUniversalIN4cute5tupleIJiiiiEEENS1_10collective13CollectiveMmaINS1_35MainloopSm100TmaUmmaWarpSpecializedILi3ELi2ELi2ENS5_IJNS4_1CILi1EEESB_SB_EEEEENS5_IJNSA_ILi128EEENSA_ILi256EEENSA_ILi64EEEEEENS_12float_e4m3_tENS5_IJlSB_lEEESI_SJ_NS4_8TiledMMAINS4_8MMA_AtomIJNS4_10MMA_TraitsINS4_19SM100_MMA_F8F6F4_SSEJSI_SI_fSE_SF_NS4_17integral_constantINS4_4UMMA5MajorELSQ_0EEESR_NSO_INSP_7ScaleInELSS_0EEEST_EEEEEENS4_6LayoutISC_NS5_IJNSA_ILi0EEESX_SX_EEEEENS5_IJNS4_10UnderscoreES10_S10_EEEEENS4_13SM90_TMA_LOADENS4_14ComposedLayoutINS4_7SwizzleILi2ELi4ELi3EEENS4_18smem_ptr_flag_bitsILi8EEENSW_INS5_IJNSA_ILi8EEESG_EEENS5_IJSG_SB_EEEEEEEvNS4_8identityES13_S1D_vS1E_EENS_8epilogue10collective18CollectiveEpilogueINS1G_23Sm100TmaWarpSpecializedILi4ELi2ELi64ELb0ELb0EEEJSH_NS5_IJNSW_ISE_SB_EENSW_ISG_SB_EEEEESI_SJ_SI_SJ_NS1G_6fusion15FusionCallbacksIS1K_NS1O_17LinearCombinationISI_fSI_fLNS_15FloatRoundStyleE2EEESH_S1N_JEEENS4_5SM1004TMEM4LOAD26SM100_TMEM_LOAD_32dp32b64xES13_S1D_NS4_39AutoVectorizingCopyWithAssumedAlignmentILi128EEENS4_14SM90_TMA_STOREES1D_S1Z_S1Z_EEEvvEEEEvNT_6ParamsE,(.L_x_164 - _ZN7cutlass13device_kernelINS_4gemm6kernel13GemmUniversalIN4cute5tupleIJiiiiEEENS1_10collective13CollectiveMmaINS1_35MainloopSm100TmaUmmaWarpSpecializedILi3ELi2ELi2ENS5_IJNS4_1CILi1EEESB_SB_EEEEENS5_IJNSA_ILi128EEENSA_ILi256EEENSA_ILi64EEEEEENS_12float_e4m3_tENS5_IJlSB_lEEESI_SJ_NS4_8TiledMMAINS4_8MMA_AtomIJNS4_10MMA_TraitsINS4_19SM100_MMA_F8F6F4_SSEJSI_SI_fSE_SF_NS4_17integral_constantINS4_4UMMA5MajorELSQ_0EEESR_NSO_INSP_7ScaleInELSS_0EEEST_EEEEEENS4_6LayoutISC_NS5_IJNSA_ILi0EEESX_SX_EEEEENS5_IJNS4_10UnderscoreES10_S10_EEEEENS4_13SM90_TMA_LOADENS4_14ComposedLayoutINS4_7SwizzleILi2ELi4ELi3EEENS4_18smem_ptr_flag_bitsILi8EEENSW_INS5_IJNSA_ILi8EEESG_EEENS5_IJSG_SB_EEEEEEEvNS4_8identityES13_S1D_vS1E_EENS_8epilogue10collective18CollectiveEpilogueINS1G_23Sm100TmaWarpSpecializedILi4ELi2ELi64ELb0ELb0EEEJSH_NS5_IJNSW_ISE_SB_EENSW_ISG_SB_EEEEESI_SJ_SI_SJ_NS1G_6fusion15FusionCallbacksIS1K_NS1O_17LinearCombinationISI_fSI_fLNS_15FloatRoundStyleE2EEESH_S1N_JEEENS4_5SM1004TMEM4LOAD26SM100_TMEM_LOAD_32dp32b64xES13_S1D_NS4_39AutoVectorizingCopyWithAssumedAlignmentILi128EEENS4_14SM90_TMA_STOREES1D_S1Z_S1Z_EEEvvEEEEvNT_6ParamsE)
        .other          _ZN7cutlass13device_kernelINS_4gemm6kernel13GemmUniversalIN4cute5tupleIJiiiiEEENS1_10collective13CollectiveMmaINS1_35MainloopSm100TmaUmmaWarpSpecializedILi3ELi2ELi2ENS5_IJNS4_1CILi1EEESB_SB_EEEEENS5_IJNSA_ILi128EEENSA_ILi256EEENSA_ILi64EEEEEENS_12float_e4m3_tENS5_IJlSB_lEEESI_SJ_NS4_8TiledMMAINS4_8MMA_AtomIJNS4_10MMA_TraitsINS4_19SM100_MMA_F8F6F4_SSEJSI_SI_fSE_SF_NS4_17integral_constantINS4_4UMMA5MajorELSQ_0EEESR_NSO_INSP_7ScaleInELSS_0EEEST_EEEEEENS4_6LayoutISC_NS5_IJNSA_ILi0EEESX_SX_EEEEENS5_IJNS4_10UnderscoreES10_S10_EEEEENS4_13SM90_TMA_LOADENS4_14ComposedLayoutINS4_7SwizzleILi2ELi4ELi3EEENS4_18smem_ptr_flag_bitsILi8EEENSW_INS5_IJNSA_ILi8EEESG_EEENS5_IJSG_SB_EEEEEEEvNS4_8identityES13_S1D_vS1E_EENS_8epilogue10collective18CollectiveEpilogueINS1G_23Sm100TmaWarpSpecializedILi4ELi2ELi64ELb0ELb0EEEJSH_NS5_IJNSW_ISE_SB_EENSW_ISG_SB_EEEEESI_SJ_SI_SJ_NS1G_6fusion15FusionCallbacksIS1K_NS1O_17LinearCombinationISI_fSI_fLNS_15FloatRoundStyleE2EEESH_S1N_JEEENS4_5SM1004TMEM4LOAD26SM100_TMEM_LOAD_32dp32b64xES13_S1D_NS4_39AutoVectorizingCopyWithAssumedAlignmentILi128EEENS4_14SM90_TMA_STOREES1D_S1Z_S1Z_EEEvvEEEEvNT_6ParamsE,@"STO_CUDA_ENTRY STV_DEFAULT"
_ZN7cutlass13device_kernelINS_4gemm6kernel13GemmUniversalIN4cute5tupleIJiiiiEEENS1_10collective13CollectiveMmaINS1_35MainloopSm100TmaUmmaWarpSpecializedILi3ELi2ELi2ENS5_IJNS4_1CILi1EEESB_SB_EEEEENS5_IJNSA_ILi128EEENSA_ILi256EEENSA_ILi64EEEEEENS_12float_e4m3_tENS5_IJlSB_lEEESI_SJ_NS4_8TiledMMAINS4_8MMA_AtomIJNS4_10MMA_TraitsINS4_19SM100_MMA_F8F6F4_SSEJSI_SI_fSE_SF_NS4_17integral_constantINS4_4UMMA5MajorELSQ_0EEESR_NSO_INSP_7ScaleInELSS_0EEEST_EEEEEENS4_6LayoutISC_NS5_IJNSA_ILi0EEESX_SX_EEEEENS5_IJNS4_10UnderscoreES10_S10_EEEEENS4_13SM90_TMA_LOADENS4_14ComposedLayoutINS4_7SwizzleILi2ELi4ELi3EEENS4_18smem_ptr_flag_bitsILi8EEENSW_INS5_IJNSA_ILi8EEESG_EEENS5_IJSG_SB_EEEEEEEvNS4_8identityES13_S1D_vS1E_EENS_8epilogue10collective18CollectiveEpilogueINS1G_23Sm100TmaWarpSpecializedILi4ELi2ELi64ELb0ELb0EEEJSH_NS5_IJNSW_ISE_SB_EENSW_ISG_SB_EEEEESI_SJ_SI_SJ_NS1G_6fusion15FusionCallbacksIS1K_NS1O_17LinearCombinationISI_fSI_fLNS_15FloatRoundStyleE2EEESH_S1N_JEEENS4_5SM1004TMEM4LOAD26SM100_TMEM_LOAD_32dp32b64xES13_S1D_NS4_39AutoVectorizingCopyWithAssumedAlignmentILi128EEENS4_14SM90_TMA_STOREES1D_S1Z_S1Z_EEEvvEEEEvNT_6ParamsE:
[----:B------:R-:W1:Y:S01]  /*0000*/  LDC R1, c[0x0][0x37c] ;  /* 0x0000df00ff017b82 */ /* 0x000e620000000800 */
[----:B------:R-:W2:Y:S01]  /*0010*/  S2R R185, SR_TID.X ;  /* 0x0000000000b97919 */ /* 0x000ea20000002100 */
[----:B------:R-:W3:Y:S01]  /*0020*/  LDCU.64 UR4, c[0x0][0x890] ;  /* 0x00011200ff0477ac */ /* 0x000ee20008000a00 */
[----:B------:R-:W-:Y:S02]  /*0030*/  PRMT R171, RZ, 0x7610, R171 ;  /* 0x00007610ffab7816 */ /* 0x000fe400000000ab */
[----:B------:R-:W-:Y:S01]  /*0040*/  ELECT P5, URZ, PT ;  /* 0x0000000000ff782f */ /* 0x000fe200038a0000 */
[----:B------:R-:W4:Y:S01]  /*0050*/  LDCU.64 UR46, c[0x0][0x358] ;  /* 0x00006b00ff2e77ac */ /* 0x000f220008000a00 */
[----:B---3--:R-:W-:-:S04]  /*0060*/  UISETP.NE.U32.AND UP0, UPT, UR4, URZ, UPT ;  /* 0x000000ff0400728c */ /* 0x008fc8000bf05070 */
[----:B------:R-:W-:Y:S01]  /*0070*/  UISETP.NE.AND.EX UP0, UPT, UR5, URZ, UPT, UP0 ;  /* 0x000000ff0500728c */ /* 0x000fe2000bf05300 */
[----:B--2---:R-:W-:-:S05]  /*0080*/  SHF.R.U32.HI R173, RZ, 0x5, R185 ;  /* 0x00000005ffad7819 */ /* 0x004fca00000116b9 */
[----:B------:R-:W2:Y:S02]  /*0090*/  SHFL.IDX PT, R0, R173, RZ, 0x1f ;  /* 0x00001fffad007589 */ /* 0x000ea400000e0000 */
[----:B--2---:R-:W-:Y:S01]  /*00a0*/  R2UR UR8, R0 ;  /* 0x00000000000872ca */ /* 0x004fe200000e0000 */
[----:B-1--4-:R-:W-:-:S14]  /*00b0*/  BRA.U UP0, `(.L_x_0) ;  /* 0x00000001002c7547 */ /* 0x012fdc000b800000 */
[----:B------:R-:W1:Y:S02]  /*00c0*/  LDCU.64 UR6, c[0x0][0x888] ;  /* 0x00011100ff0677ac */ /* 0x000e640008000a00 */
[----:B-1----:R-:W-:-:S04]  /*00d0*/  UISETP.NE.U32.AND UP0, UPT, UR6, URZ, UPT ;  /* 0x000000ff0600728c */ /* 0x002fc8000bf05070 */
[----:B------:R-:W-:-:S09]  /*00e0*/  UISETP.NE.AND.EX UP0, UPT, UR7, URZ, UPT, UP0 ;  /* 0x000000ff0700728c */ /* 0x000fd2000bf05300 */
[----:B------:R-:W-:Y:S05]  /*00f0*/  BRA.U !UP0, `(.L_x_1) ;  /* 0x0000000108107547 */ /* 0x000fea000b800000 */
[----:B------:R-:W1:Y:S02]  /*0100*/  LDC.64 R2, c[0x0][0x888] ;  /* 0x00022200ff027b82 */ /* 0x000e640000000a00 */
[----:B-1----:R1:W5:Y:S01]  /*0110*/  LDG.E R81, desc[UR46][R2.64] ;  /* 0x0000002e02517981 */ /* 0x002362000c1e1900 */
[----:B------:R-:W-:Y:S01]  /*0120*/  HFMA2 R171, -RZ, RZ, 0, 5.9604644775390625e-08 ;  /* 0x00000001ffab7431 */ /* 0x000fe200000001ff */
[----:B------:R-:W-:Y:S05]  /*0130*/  BRA `(.L_x_0) ;  /* 0x00000000000c7947 */ /* 0x000fea0003800000 */
.L_x_1:
[----:B------:R-:W1:Y:S01]  /*0140*/  LDCU UR6, c[0x0][0x880] ;  /* 0x00011000ff0677ac */ /* 0x000e620008000800 */
[----:B------:R-:W-:Y:S01]  /*0150*/  HFMA2 R171, -RZ, RZ, 0, 5.9604644775390625e-08 ;  /* 0x00000001ffab7431 */ /* 0x000fe200000001ff */
[----:B-1----:R-:W-:-:S07]  /*0160*/  MOV R81, UR6 ;  /* 0x0000000600517c02 */ /* 0x002fce0008000f00 */
.L_x_0:
[----:B------:R-:W2:Y:S02]  /*0170*/  LDCU.64 UR6, c[0x0][0x8b0] ;  /* 0x00011600ff0677ac */ /* 0x000ea40008000a00 */
[----:B--2---:R-:W-:-:S04]  /*0180*/  UISETP.NE.U32.AND UP0, UPT, UR6, URZ, UPT ;  /* 0x000000ff0600728c */ /* 0x004fc8000bf05070 */
[----:B------:R-:W-:-:S09]  /*0190*/  UISETP.NE.AND.EX UP0, UPT, UR7, URZ, UPT, UP0 ;  /* 0x000000ff0700728c */ /* 0x000fd2000bf05300 */
[----:B------:R-:W-:Y:S05]  /*01a0*/  BRA.U UP0, `(.L_x_2) ;  /* 0x0000000100247547 */ /* 0x000fea000b800000 */
[----:B------:R-:W2:Y:S02]  /*01b0*/  LDCU.64 UR6, c[0x0][0x8a8] ;  /* 0x00011500ff0677ac */ /* 0x000ea40008000a00 */
[----:B--2---:R-:W-:-:S04]  /*01c0*/  UISETP.NE.U32.AND UP0, UPT, UR6, URZ, UPT ;  /* 0x000000ff0600728c */ /* 0x004fc8000bf05070 */
[----:B------:R-:W-:-:S09]  /*01d0*/  UISETP.NE.AND.EX UP0, UPT, UR7, URZ, UPT, UP0 ;  /* 0x000000ff0700728c */ /* 0x000fd2000bf05300 */
[----:B------:R-:W-:Y:S05]  /*01e0*/  BRA.U !UP0, `(.L_x_3) ;  /* 0x00000001080c7547 */ /* 0x000fea000b800000 */
[----:B------:R-:W2:Y:S02]  /*01f0*/  LDC.64 R78, c[0x0][0x8a8] ;  /* 0x00022a00ff4e7b82 */ /* 0x000ea40000000a00 */
[----:B--2---:R2:W5:Y:S01]  /*0200*/  LDG.E R78, desc[UR46][R78.64] ;  /* 0x0000002e4e4e7981 */ /* 0x004562000c1e1900 */
[----:B------:R-:W-:Y:S05]  /*0210*/  BRA `(.L_x_2) ;  /* 0x0000000000087947 */ /* 0x000fea0003800000 */
.L_x_3:
[----:B------:R-:W2:Y:S02]  /*0220*/  LDCU UR6, c[0x0][0x8a0] ;  /* 0x00011400ff0677ac */ /* 0x000ea40008000800 */
[----:B--2---:R-:W-:Y:S02]  /*0230*/  MOV R78, UR6 ;  /* 0x00000006004e7c02 */ /* 0x004fe40008000f00 */
.L_x_2:
[----:B------:R-:W-:Y:S01]  /*0240*/  IMAD.U32 R0, RZ, RZ, UR8 ;  /* 0x00000008ff007e24 */ /* 0x000fe2000f8e00ff */
[----:B------:R-:W-:Y:S04]  /*0250*/  BSSY.RECONVERGENT B0, `(.L_x_4) ;  /* 0x000000c000007945 */ /* 0x000fe80003800200 */
[C---:B------:R-:W-:Y:S02]  /*0260*/  ISETP.NE.OR P1, PT, R0.reuse, 0x1, !P5 ;  /* 0x000000010000780c */ /* 0x040fe40006f25670 */
[----:B------:R-:W-:-:S11]  /*0270*/  ISETP.NE.OR P0, PT, R0, 0x3, !P5 ;  /* 0x000000030000780c */ /* 0x000fd60006f05670 */
[----:B------:R-:W-:Y:S05]  /*0280*/  @P1 BRA `(.L_x_5) ;  /* 0x0000000000201947 */ /* 0x000fea0003800000 */
[----:B------:R-:W3:Y:S02]  /*0290*/  LDCU.64 UR6, c[0x0][0x348] ;  /* 0x00006900ff0677ac */ /* 0x000ee40008000a00 */
[----:B---3--:R-:W-:Y:S02]  /*02a0*/  UIADD3 UR10, UP1, UPT, UR6, 0x80, URZ ;  /* 0x00000080060a7890 */ /* 0x008fe4000ff3e0ff */
[----:B------:R-:W-:Y:S02]  /*02b0*/  UIADD3 UR6, UP0, UPT, UR6, 0x180, URZ ;  /* 0x0000018006067890 */ /* 0x000fe4000ff1e0ff */
[----:B------:R-:W-:Y:S02]  /*02c0*/  UIADD3.X UR11, UPT, UPT, URZ, UR7, URZ, UP1, !UPT ;  /* 0x00000007ff0b7290 */ /* 0x000fe40008ffe4ff */
[----:B------:R-:W-:-:S07]  /*02d0*/  UIADD3.X UR7, UPT, UPT, URZ, UR7, URZ, UP0, !UPT ;  /* 0x00000007ff077290 */ /* 0x000fce00087fe4ff */
[----:B------:R3:W-:Y:S02]  /*02e0*/  UTMACCTL.PF [UR10] ;  /* 0x000000000a0079b9 */ /* 0x0007e40008040000 */
[----:B------:R3:W-:Y:S02]  /*02f0*/  UTMACCTL.PF [UR6] ;  /* 0x00000000060079b9 */ /* 0x0007e40008040000 */
[----:B---3--:R-:W-:Y:S01]  /*0300*/  NOP ;  /* 0x0000000000007918 */ /* 0x008fe20000000000 */
.L_x_5:
[----:B------:R-:W-:Y:S05]  /*0310*/  BSYNC.RECONVERGENT B0 ;  /* 0x0000000000007941 */ /* 0x000fea0003800200 */
.L_x_4:
[----:B------:R-:W-:Y:S04]  /*0320*/  BSSY.RECONVERGENT B0, `(.L_x_6) ;  /* 0x000000a000007945 */ /* 0x000fe80003800200 */
        /* <DEDUP_REMOVED lines=9> */
.L_x_7:
[----:B------:R-:W-:Y:S05]  /*03c0*/  BSYNC.RECONVERGENT B0 ;  /* 0x0000000000007941 */ /* 0x000fea0003800200 */
.L_x_6:
[----:B------:R-:W3:Y:S01]  /*03d0*/  LDCU.64 UR6, c[0x0][0x888] ;  /* 0x00011100ff0677ac */ /* 0x000ee20008000a00 */
[----:B------:R-:W-:Y:S02]  /*03e0*/  UISETP.EQ.U32.AND UP1, UPT, UR4, URZ, UPT ;  /* 0x000000ff0400728c */ /* 0x000fe4000bf22070 */
[----:B------:R-:W-:Y:S02]  /*03f0*/  UPLOP3.LUT UP2, UPT, UPT, UPT, UPT, 0x80, 0x8 ;  /* 0x000000000008789c */ /* 0x000fe40003f4f070 */
[----:B---3--:R-:W-:-:S04]  /*0400*/  UISETP.NE.U32.AND UP0, UPT, UR6, URZ, UPT ;  /* 0x000000ff0600728c */ /* 0x008fc8000bf05070 */
[----:B------:R-:W-:-:S04]  /*0410*/  UISETP.NE.AND.EX UP0, UPT, UR7, URZ, UPT, UP0 ;  /* 0x000000ff0700728c */ /* 0x000fc8000bf05300 */
[----:B------:R-:W-:-:S04]  /*0420*/  UISETP.EQ.OR.EX UP3, UPT, UR5, URZ, !UP0, UP1 ;  /* 0x000000ff0500728c */ /* 0x000fc8000c762710 */
[----:B------:R-:W-:-:S05]  /*0430*/  UP2UR UR50, UPR, URZ, 0x8 ;  /* 0x00000008ff327883 */ /* 0x000fca0008000000 */
[----:B------:R-:W-:Y:S07]  /*0440*/  BRA.U !UP3, `(.L_x_8) ;  /* 0x000000010b207547 */ /* 0x000fee000b800000 */
[----:B------:R-:W-:Y:S01]  /*0450*/  UISETP.NE.U32.AND UP2, UPT, UR4, URZ, UPT ;  /* 0x000000ff0400728c */ /* 0x000fe2000bf45070 */
[----:B-----5:R-:W-:Y:S01]  /*0460*/  FSETP.NEU.AND P0, PT, R81, RZ, PT ;  /* 0x000000ff5100720b */ /* 0x020fe20003f0d000 */
[----:B------:R-:W-:Y:S02]  /*0470*/  USEL UR4, URZ, 0xffffffff, UP0 ;  /* 0xffffffffff047887 */ /* 0x000fe40008000000 */
[----:B------:R-:W-:-:S10]  /*0480*/  UISETP.NE.AND.EX UP2, UPT, UR5, URZ, UPT, UP2 ;  /* 0x000000ff0500728c */ /* 0x000fd4000bf45320 */
[----:B------:R-:W-:Y:S01]  /*0490*/  VOTEU.ANY UP1, P0 ;  /* 0x0000000000ff7886 */ /* 0x000fe20000020100 */
[----:B------:R-:W-:-:S04]  /*04a0*/  @!UP2 USEL UR4, URZ, 0xffffffff, UP1 ;  /* 0xffffffffff04a887 */ /* 0x000fc80008800000 */
[----:B------:R-:W-:-:S04]  /*04b0*/  ULOP3.LUT UR4, UR4, 0x1, URZ, 0xc0, !UPT ;  /* 0x0000000104047892 */ /* 0x000fc8000f8ec0ff */
[----:B------:R-:W-:-:S11]  /*04c0*/  UISETP.NE.U32.AND UP2, UPT, UR4, 0x1, UPT ;  /* 0x000000010400788c */ /* 0x000fd6000bf45070 */
.L_x_8:
[----:B-1----:R-:W1:Y:S01]  /*04d0*/  SHFL.IDX PT, R2, R173, RZ, 0x1f ;  /* 0x00001fffad027589 */ /* 0x002e6200000e0000 */
[----:B------:R-:W-:-:S04]  /*04e0*/  UISETP.NE.AND UP1, UPT, UR8, 0x2, UPT ;  /* 0x000000020800788c */ /* 0x000fc8000bf25270 */
[----:B------:R-:W-:Y:S01]  /*04f0*/  USEL UR6, URZ, 0x1, UP1 ;  /* 0x00000001ff067887 */ /* 0x000fe20008800000 */
[----:B-1----:R-:W-:-:S13]  /*0500*/  ISETP.NE.AND P0, PT, R2, RZ, PT ;  /* 0x000000ff0200720c */ /* 0x002fda0003f05270 */
[----:B------:R-:W-:Y:S05]  /*0510*/  @P0 BRA `(.L_x_9) ;  /* 0x0000000000400947 */ /* 0x000fea0003800000 */
[----:B------:R-:W1:Y:S01]  /*0520*/  S2UR UR5, SR_CgaCtaId ;  /* 0x00000000000579c3 */ /* 0x000e620000008800 */
[----:B------:R-:W-:Y:S01]  /*0530*/  UMOV UR7, 0x400 ;  /* 0x0000040000077882 */ /* 0x000fe20000000000 */
[----:B------:R-:W-:Y:S01]  /*0540*/  UMOV UR4, 0x1 ;  /* 0x0000000100047882 */ /* 0x000fe20000000000 */
[----:B------:R-:W-:Y:S01]  /*0550*/  ELECT P0, URZ, PT ;  /* 0x0000000000ff782f */ /* 0x000fe20003800000 */
[----:B------:R-:W-:-:S04]  /*0560*/  UIADD3 UR10, UPT, UPT, -UR4, 0x100000, URZ ;  /* 0x00100000040a7890 */ /* 0x000fc8000fffe1ff */
[----:B------:R-:W-:Y:S02]  /*0570*/  USHF.L.U32 UR11, UR10, 0xb, URZ ;  /* 0x0000000b0a0b7899 */ /* 0x000fe400080006ff */
[----:B------:R-:W-:Y:S02]  /*0580*/  USHF.L.U32 UR10, UR10, 0x1, URZ ;  /* 0x000000010a0a7899 */ /* 0x000fe400080006ff */
[----:B-1----:R-:W-:Y:S01]  /*0590*/  ULEA UR5, UR5, UR7, 0x18 ;  /* 0x0000000705057291 */ /* 0x002fe2000f8ec0ff */
[----:B------:R-:W1:Y:S11]  /*05a0*/  FENCE.VIEW.ASYNC.S ;  /* 0x00000000000073c6 */ /* 0x000e760000000000 */
[----:B-1----:R1:W3:Y:S01]  /*05b0*/  SYNCS.EXCH.64 URZ, [UR5], UR10 ;  /* 0x0000000a05ff75b2 */ /* 0x0022e20008000100 */
[----:B------:R1:W4:Y:S01]  /*05c0*/  SYNCS.EXCH.64 URZ, [UR5+0x18], UR10 ;  /* 0x0000180a05ff75b2 */ /* 0x0003220008000100 */
[----:B------:R1:W1:Y:S01]  /*05d0*/  SYNCS.EXCH.64 URZ, [UR5+0x8], UR10 ;  /* 0x0000080a05ff75b2 */ /* 0x0002620008000100 */
[----:B------:R1:W1:Y:S01]  /*05e0*/  SYNCS.EXCH.64 URZ, [UR5+0x20], UR10 ;  /* 0x0000200a05ff75b2 */ /* 0x0002620008000100 */
[----:B------:R1:W1:Y:S01]  /*05f0*/  SYNCS.EXCH.64 URZ, [UR5+0x10], UR10 ;  /* 0x0000100a05ff75b2 */ /* 0x0002620008000100 */
[----:B------:R1:W1:Y:S01]  /*0600*/  SYNCS.EXCH.64 URZ, [UR5+0x28], UR10 ;  /* 0x0000280a05ff75b2 */ /* 0x0002620008000100 */
[----:B------:R-:W-:Y:S01]  /*0610*/  NOP ;  /* 0x0000000000007918 */ /* 0x000fe20000000000 */
.L_x_9:
[----:B------:R-:W2:Y:S01]  /*0620*/  SHFL.IDX PT, R2, R173, RZ, 0x1f ;  /* 0x00001fffad027589 */ /* 0x000ea200000e0000 */
[----:B------:R-:W-:Y:S01]  /*0630*/  NOP ;  /* 0x0000000000007918 */ /* 0x000fe20000000000 */
[----:B--2---:R-:W-:-:S13]  /*0640*/  ISETP.NE.AND P0, PT, R2, 0x1, PT ;  /* 0x000000010200780c */ /* 0x004fda0003f05270 */
[----:B------:R-:W-:Y:S05]  /*0650*/  @P0 BRA `(.L_x_10) ;  /* 0x0000000000580947 */ /* 0x000fea0003800000 */
[----:B------:R-:W2:Y:S01]  /*0660*/  S2UR UR7, SR_CgaCtaId ;  /* 0x00000000000779c3 */ /* 0x000ea20000008800 */
[----:B------:R-:W-:Y:S01]  /*0670*/  UMOV UR9, 0x400 ;  /* 0x0000040000097882 */ /* 0x000fe20000000000 */
[----:B-1----:R-:W-:Y:S01]  /*0680*/  UMOV UR5, 0x20 ;  /* 0x0000002000057882 */ /* 0x002fe20000000000 */
[----:B------:R-:W-:Y:S01]  /*0690*/  UMOV UR4, 0x80 ;  /* 0x0000008000047882 */ /* 0x000fe20000000000 */
[----:B------:R-:W-:-:S04]  /*06a0*/  UIADD3 UR10, UPT, UPT, -UR5, 0x100000, URZ ;  /* 0x00100000050a7890 */ /* 0x000fc8000fffe1ff */
[----:B------:R-:W-:Y:S02]  /*06b0*/  USHF.L.U32 UR11, UR10, 0xb, URZ ;  /* 0x0000000b0a0b7899 */ /* 0x000fe400080006ff */
[----:B------:R-:W-:Y:S02]  /*06c0*/  USHF.L.U32 UR10, UR10, 0x1, URZ ;  /* 0x000000010a0a7899 */ /* 0x000fe400080006ff */
[----:B------:R-:W-:-:S04]  /*06d0*/  UIADD3 UR4, UPT, UPT, -UR4, 0x100000, URZ ;  /* 0x0010000004047890 */ /* 0x000fc8000fffe1ff */
[----:B------:R-:W-:Y:S02]  /*06e0*/  USHF.L.U32 UR5, UR4, 0xb, URZ ;  /* 0x0000000b04057899 */ /* 0x000fe400080006ff */
[----:B------:R-:W-:Y:S01]  /*06f0*/  USHF.L.U32 UR4, UR4, 0x1, URZ ;  /* 0x0000000104047899 */ /* 0x000fe200080006ff */
[----:B------:R-:W-:Y:S01]  /*0700*/  ELECT P0, URZ, PT ;  /* 0x0000000000ff782f */ /* 0x000fe20003800000 */
[----:B--2---:R-:W-:Y:S01]  /*0710*/  ULEA UR7, UR7, UR9, 0x18 ;  /* 0x0000000907077291 */ /* 0x004fe2000f8ec0ff */
[----:B------:R-:W1:Y:S11]  /*0720*/  FENCE.VIEW.ASYNC.S ;  /* 0x00000000000073c6 */ /* 0x000e760000000000 */
[----:B-1----:R2:W1:Y:S01]  /*0730*/  SYNCS.EXCH.64 URZ, [UR7+0x30], UR10 ;  /* 0x0000300a07ff75b2 */ /* 0x0024620008000100 */
[----:B------:R2:W1:Y:S01]  /*0740*/  SYNCS.EXCH.64 URZ, [UR7+0x50], UR4 ;  /* 0x0000500407ff75b2 */ /* 0x0004620008000100 */
[----:B------:R2:W1:Y:S01]  /*0750*/  SYNCS.EXCH.64 URZ, [UR7+0x38], UR10 ;  /* 0x0000380a07ff75b2 */ /* 0x0004620008000100 */
[----:B------:R2:W1:Y:S01]  /*0760*/  SYNCS.EXCH.64 URZ, [UR7+0x58], UR4 ;  /* 0x0000580407ff75b2 */ /* 0x0004620008000100 */
[----:B------:R2:W1:Y:S01]  /*0770*/  SYNCS.EXCH.64 URZ, [UR7+0x40], UR10 ;  /* 0x0000400a07ff75b2 */ /* 0x0004620008000100 */
[----:B------:R2:W1:Y:S01]  /*0780*/  SYNCS.EXCH.64 URZ, [UR7+0x60], UR4 ;  /* 0x0000600407ff75b2 */ /* 0x0004620008000100 */
[----:B------:R2:W1:Y:S01]  /*0790*/  SYNCS.EXCH.64 URZ, [UR7+0x48], UR10 ;  /* 0x0000480a07ff75b2 */ /* 0x0004620008000100 */
[----:B------:R2:W1:Y:S02]  /*07a0*/  SYNCS.EXCH.64 URZ, [UR7+0x68], UR4 ;  /* 0x0000680407ff75b2 */ /* 0x0004640008000100 */
[----:B--2---:R-:W-:Y:S01]  /*07b0*/  NOP ;  /* 0x0000000000007918 */ /* 0x004fe20000000000 */
.L_x_10:
[----:B------:R-:W2:Y:S01]  /*07c0*/  SHFL.IDX PT, R2, R173, RZ, 0x1f ;  /* 0x00001fffad027589 */ /* 0x000ea200000e0000 */
[----:B------:R-:W-:Y:S01]  /*07d0*/  NOP ;  /* 0x0000000000007918 */ /* 0x000fe20000000000 */
[----:B--2---:R-:W-:-:S13]  /*07e0*/  ISETP.NE.AND P0, PT, R2, 0x3, PT ;  /* 0x000000030200780c */ /* 0x004fda0003f05270 */
[----:B------:R-:W-:Y:S05]  /*07f0*/  @P0 BRA `(.L_x_11) ;  /* 0x0000000000300947 */ /* 0x000fea0003800000 */
[----:B-1----:R-:W1:Y:S01]  /*0800*/  S2UR UR5, SR_CgaCtaId ;  /* 0x00000000000579c3 */ /* 0x002e620000008800 */
        /* <DEDUP_REMOVED lines=8> */
[----:B-1----:R2:W1:Y:S01]  /*0890*/  SYNCS.EXCH.64 URZ, [UR5+0x70], UR10 ;  /* 0x0000700a05ff75b2 */ /* 0x0024620008000100 */
[----:B------:R2:W1:Y:S02]  /*08a0*/  SYNCS.EXCH.64 URZ, [UR5+0x78], UR10 ;  /* 0x0000780a05ff75b2 */ /* 0x0004640008000100 */
[----:B--2---:R-:W-:Y:S01]  /*08b0*/  NOP ;  /* 0x0000000000007918 */ /* 0x004fe20000000000 */
.L_x_11:
[----:B------:R-:W2:Y:S01]  /*08c0*/  SHFL.IDX PT, R2, R173, RZ, 0x1f ;  /* 0x00001fffad027589 */ /* 0x000ea200000e0000 */
[----:B------:R-:W-:Y:S01]  /*08d0*/  NOP ;  /* 0x0000000000007918 */ /* 0x000fe20000000000 */
[----:B--2---:R-:W-:-:S13]  /*08e0*/  ISETP.NE.AND P0, PT, R2, 0x4, PT ;  /* 0x000000040200780c */ /* 0x004fda0003f05270 */
[----:B------:R-:W-:Y:S05]  /*08f0*/  @P0 BRA `(.L_x_12) ;  /* 0x00000000004c0947 */ /* 0x000fea0003800000 */
[----:B-1----:R-:W1:Y:S01]  /*0900*/  S2UR UR5, SR_CgaCtaId ;  /* 0x00000000000579c3 */ /* 0x002e620000008800 */
[----:B------:R-:W-:Y:S01]  /*0910*/  UMOV UR9, 0x100 ;  /* 0x0000010000097882 */ /* 0x000fe20000000000 */
[----:B------:R-:W-:Y:S01]  /*0920*/  UMOV UR7, 0x400 ;  /* 0x0000040000077882 */ /* 0x000fe20000000000 */
[----:B------:R-:W-:Y:S01]  /*0930*/  USEL UR9, UR9, 0xe0, UP2 ;  /* 0x000000e009097887 */ /* 0x000fe20009000000 */
[----:B------:R-:W-:Y:S01]  /*0940*/  UMOV UR4, 0x1 ;  /* 0x0000000100047882 */ /* 0x000fe20000000000 */
[----:B------:R-:W-:Y:S01]  /*0950*/  ELECT P0, URZ, PT ;  /* 0x0000000000ff782f */ /* 0x000fe20003800000 */
[----:B------:R-:W-:-:S04]  /*0960*/  UIADD3 UR10, UPT, UPT, -UR4, 0x100000, URZ ;  /* 0x00100000040a7890 */ /* 0x000fc8000fffe1ff */
[----:B------:R-:W-:Y:S02]  /*0970*/  USHF.L.U32 UR11, UR10, 0xb, URZ ;  /* 0x0000000b0a0b7899 */ /* 0x000fe400080006ff */
[----:B------:R-:W-:Y:S02]  /*0980*/  USHF.L.U32 UR10, UR10, 0x1, URZ ;  /* 0x000000010a0a7899 */ /* 0x000fe400080006ff */
[----:B------:R-:W-:-:S04]  /*0990*/  UIADD3 UR12, UPT, UPT, -UR9, 0x100000, URZ ;  /* 0x00100000090c7890 */ /* 0x000fc8000fffe1ff */
[----:B------:R-:W-:Y:S02]  /*09a0*/  USHF.L.U32 UR13, UR12, 0xb, URZ ;  /* 0x0000000b0c0d7899 */ /* 0x000fe400080006ff */
[----:B------:R-:W-:Y:S02]  /*09b0*/  USHF.L.U32 UR12, UR12, 0x1, URZ ;  /* 0x000000010c0c7899 */ /* 0x000fe400080006ff */
[----:B-1----:R-:W-:Y:S01]  /*09c0*/  ULEA UR5, UR5, UR7, 0x18 ;  /* 0x0000000705057291 */ /* 0x002fe2000f8ec0ff */
[----:B------:R-:W1:Y:S11]  /*09d0*/  FENCE.VIEW.ASYNC.S ;  /* 0x00000000000073c6 */ /* 0x000e760000000000 */
[----:B-1----:R2:W1:Y:S01]  /*09e0*/  SYNCS.EXCH.64 URZ, [UR5+0x80], UR10 ;  /* 0x0000800a05ff75b2 */ /* 0x0024620008000100 */
[----:B------:R2:W1:Y:S01]  /*09f0*/  SYNCS.EXCH.64 URZ, [UR5+0x90], UR12 ;  /* 0x0000900c05ff75b2 */ /* 0x0004620008000100 */
[----:B------:R2:W1:Y:S01]  /*0a00*/  SYNCS.EXCH.64 URZ, [UR5+0x88], UR10 ;  /* 0x0000880a05ff75b2 */ /* 0x0004620008000100 */
[----:B------:R2:W1:Y:S02]  /*0a10*/  SYNCS.EXCH.64 URZ, [UR5+0x98], UR12 ;  /* 0x0000980c05ff75b2 */ /* 0x0004640008000100 */
[----:B--2---:R-:W-:Y:S01]  /*0a20*/  NOP ;  /* 0x0000000000007918 */ /* 0x004fe20000000000 */
.L_x_12:
        /* <DEDUP_REMOVED lines=20> */
[----:B------:R2:W1:Y:S02]  /*0b70*/  SYNCS.EXCH.64 URZ, [UR7+0xb8], UR4 ;  /* 0x0000b80407ff75b2 */ /* 0x0004640008000100 */
[----:B--2---:R-:W-:Y:S01]  /*0b80*/  NOP ;  /* 0x0000000000007918 */ /* 0x004fe20000000000 */
.L_x_13:
        /* <DEDUP_REMOVED lines=18> */
.L_x_14:
[----:B-1----:R-:W1:Y:S01]  /*0cb0*/  S2UR UR5, SR_CTAID.X ;  /* 0x00000000000579c3 */ /* 0x002e620000002500 */
[----:B------:R-:W-:-:S05]  /*0cc0*/  CS2R.32 R170, SR_CgaSize ;  /* 0x0000000000aa7805 */ /* 0x000fca0000008a00 */
[----:B------:R-:W-:-:S05]  /*0cd0*/  IMAD R170, R170, -0xa0, RZ ;  /* 0xffffff60aaaa7824 */ /* 0x000fca00078e02ff */
[----:B------:R-:W-:-:S14]  /*0ce0*/  R2UR UR9, R170 ;  /* 0x00000000aa0972ca */ /* 0x000fdc00000e0000 */
[----:B------:R-:W2:Y:S01]  /*0cf0*/  LDCU UR9, c[0x0][UR9+0x2b0] ;  /* 0x00005600090977ac */ /* 0x000ea20008000800 */
[----:B------:R-:W-:Y:S01]  /*0d00*/  NOP ;  /* 0x0000000000007918 */ /* 0x000fe20000000000 */
[----:B------:R-:W-:-:S05]  /*0d10*/  CS2R.32 R170, SR_CgaSize ;  /* 0x0000000000aa7805 */ /* 0x000fca0000008a00 */
[----:B------:R-:W-:-:S05]  /*0d20*/  IMAD R170, R170, -0xa0, RZ ;  /* 0xffffff60aaaa7824 */ /* 0x000fca00078e02ff */
[----:B------:R-:W-:-:S14]  /*0d30*/  R2UR UR7, R170 ;  /* 0x00000000aa0772ca */ /* 0x000fdc00000e0000 */
[----:B------:R-:W3:Y:S01]  /*0d40*/  LDCU UR7, c[0x0][UR7+0x2b4] ;  /* 0x00005680070777ac */ /* 0x000ee20008000800 */
[----:B------:R-:W4:Y:S08]  /*0d50*/  S2UR UR4, SR_CTAID.Y ;  /* 0x00000000000479c3 */ /* 0x000f300000002600 */
[----:B------:R-:W3:Y:S01]  /*0d60*/  LDC R9, c[0x0][0xb24] ;  /* 0x0002c900ff097b82 */ /* 0x000ee20000000800 */
[----:B-1----:R-:W-:-:S02]  /*0d70*/  I2FP.F32.U32 R5, UR5 ;  /* 0x0000000500057c45 */ /* 0x002fc40008201000 */
[----:B------:R-:W-:-:S05]  /*0d80*/  CS2R.32 R3, SR_CgaSize ;  /* 0x0000000000037805 */ /* 0x000fca0000008a00 */
[----:B------:R-:W-:-:S06]  /*0d90*/  IMAD R3, R3, -0xa0, RZ ;  /* 0xffffff6003037824 */ /* 0x000fcc00078e02ff */
[----:B------:R-:W1:Y:S01]  /*0da0*/  LDC R3, c[0x0][R3+0x2a0] ;  /* 0x0000a80003037b82 */ /* 0x000e620000000800 */
[----:B------:R-:W-:Y:S01]  /*0db0*/  MOV R21, UR5 ;  /* 0x0000000500157c02 */ /* 0x000fe20008000f00 */
[----:B--2---:R-:W-:Y:S01]  /*0dc0*/  FMUL R5, R5, UR9 ;  /* 0x0000000905057c20 */ /* 0x004fe20008400000 */
[----:B----4-:R-:W-:Y:S02]  /*0dd0*/  I2FP.F32.U32 R4, UR4 ;  /* 0x0000000400047c45 */ /* 0x010fe40008201000 */
[----:B------:R-:W-:-:S05]  /*0de0*/  CS2R.32 R2, SR_CgaSize ;  /* 0x0000000000027805 */ /* 0x000fca0000008a00 */
[----:B------:R-:W-:-:S06]  /*0df0*/  IMAD R2, R2, -0xa0, RZ ;  /* 0xffffff6002027824 */ /* 0x000fcc00078e02ff */
[----:B------:R-:W2:Y:S01]  /*0e00*/  LDC R2, c[0x0][R2+0x2a4] ;  /* 0x0000a90002027b82 */ /* 0x000ea20000000800 */
[----:B------:R-:W4:Y:S01]  /*0e10*/  F2I.U32.TRUNC.NTZ R170, R5 ;  /* 0x0000000500aa7305 */ /* 0x000f22000020f000 */
[----:B------:R-:W-:Y:S01]  /*0e20*/  MOV R20, UR4 ;  /* 0x0000000400147c02 */ /* 0x000fe20008000f00 */
[----:B---3--:R-:W-:-:S05]  /*0e30*/  FMUL R4, R4, UR7 ;  /* 0x0000000704047c20 */ /* 0x008fca0008400000 */
[----:B------:R-:W-:Y:S01]  /*0e40*/  BAR.SYNC.DEFER_BLOCKING 0x0 ;  /* 0x0000000000007b1d */ /* 0x000fe20000010000 */
[----:B------:R-:W-:-:S05]  /*0e50*/  ISETP.GE.AND P0, PT, R9, 0x1, PT ;  /* 0x000000010900780c */ /* 0x000fca0003f06270 */
[----:B------:R-:W3:Y:S02]  /*0e60*/  F2I.U32.TRUNC.NTZ R147, R4 ;  /* 0x0000000400937305 */ /* 0x000ee4000020f000 */
[----:B------:R-:W2:Y:S01]  /*0e70*/  S2UR UR36, SR_CTAID.Z ;  /* 0x00000000002479c3 */ /* 0x000ea20000002700 */
[----:B----4-:R-:W-:-:S05]  /*0e80*/  IADD3 R170, PT, PT, -R170, RZ, RZ ;  /* 0x000000ffaaaa7210 */ /* 0x010fca0007ffe1ff */
[----:B-1----:R-:W-:Y:S01]  /*0e90*/  IMAD R170, R3, R170, UR5 ;  /* 0x0000000503aa7e24 */ /* 0x002fe2000f8e02aa */
[----:B---3--:R-:W-:-:S05]  /*0ea0*/  IADD3 R147, PT, PT, -R147, RZ, RZ ;  /* 0x000000ff93937210 */ /* 0x008fca0007ffe1ff */
[----:B--2---:R-:W-:Y:S01]  /*0eb0*/  IMAD R147, R2, R147, UR4 ;  /* 0x0000000402937e24 */ /* 0x004fe2000f8e0293 */
[----:B------:R-:W-:Y:S06]  /*0ec0*/  @!P0 BRA `(.L_x_15) ;  /* 0x0000000000b88947 */ /* 0x000fec0003800000 */
[----:B------:R-:W1:Y:S01]  /*0ed0*/  LDC.64 R4, c[0x0][0xb18] ;  /* 0x0002c600ff047b82 */ /* 0x000e620000000a00 */
[----:B------:R-:W-:-:S07]  /*0ee0*/  ISETP.NE.AND P0, PT, R9, 0x1, PT ;  /* 0x000000010900780c */ /* 0x000fce0003f05270 */
[----:B------:R-:W2:Y:S08]  /*0ef0*/  LDC R10, c[0x0][0xb0c] ;  /* 0x0002c300ff0a7b82 */ /* 0x000eb00000000800 */
[----:B------:R-:W3:Y:S08]  /*0f00*/  LDC R11, c[0x0][0x370] ;  /* 0x0000dc00ff0b7b82 */ /* 0x000ef00000000800 */
[----:B------:R-:W4:Y:S01]  /*0f10*/  LDC R12, c[0x0][0x374] ;  /* 0x0000dd00ff0c7b82 */ /* 0x000f220000000800 */
[----:B-1----:R-:W-:-:S07]  /*0f20*/  ISETP.NE.AND P1, PT, R4, 0x1, PT ;  /* 0x000000010400780c */ /* 0x002fce0003f25270 */
[----:B------:R-:W3:Y:S01]  /*0f30*/  LDC.64 R6, c[0x0][0xb10] ;  /* 0x0002c400ff067b82 */ /* 0x000ee20000000a00 */
[----:B--2---:R-:W-:-:S07]  /*0f40*/  ISETP.NE.AND P2, PT, R10, 0x1, PT ;  /* 0x000000010a00780c */ /* 0x004fce0003f45270 */
[----:B------:R-:W1:Y:S08]  /*0f50*/  LDC R8, c[0x0][0xb20] ;  /* 0x0002c800ff087b82 */ /* 0x000e700000000800 */
[----:B------:R-:W2:Y:S01]  /*0f60*/  LDC.64 R2, c[0x0][0xb28] ;  /* 0x0002ca00ff027b82 */ /* 0x000ea20000000a00 */
[----:B----4-:R-:W-:-:S04]  /*0f70*/  IMAD.HI.U32 R13, R12, R5, RZ ;  /* 0x000000050c0d7227 */ /* 0x010fc800078e00ff */
[----:B------:R-:W-:-:S04]  /*0f80*/  IMAD.HI.U32 R5, R20, R5, RZ ;  /* 0x0000000514057227 */ /* 0x000fc800078e00ff */
[----:B---3--:R-:W-:-:S04]  /*0f90*/  IMAD.HI.U32 R14, R11, R6, RZ ;  /* 0x000000060b0e7227 */ /* 0x008fc800078e00ff */
[C---:B------:R-:W-:Y:S01]  /*0fa0*/  IMAD.HI.U32 R16, R21.reuse, R6, RZ ;  /* 0x0000000615107227 */ /* 0x040fe200078e00ff */
[-C--:B------:R-:W-:Y:S02]  /*0fb0*/  @P2 SHF.R.U32.HI R11, RZ, R7.reuse, R14 ;  /* 0x00000007ff0b2219 */ /* 0x080fe4000001160e */
[-C--:B-1----:R-:W-:Y:S02]  /*0fc0*/  @P1 SHF.R.U32.HI R12, RZ, R8.reuse, R13 ;  /* 0x00000008ff0c1219 */ /* 0x082fe4000001160d */
[----:B------:R-:W-:Y:S02]  /*0fd0*/  SHF.R.U32.HI R5, RZ, R8, R5 ;  /* 0x00000008ff057219 */ /* 0x000fe40000011605 */
[----:B------:R-:W-:Y:S02]  /*0fe0*/  SHF.R.U32.HI R16, RZ, R7, R16 ;  /* 0x00000007ff107219 */ /* 0x000fe40000011610 */
[----:B------:R-:W-:Y:S01]  /*0ff0*/  SEL R5, R20, R5, !P1 ;  /* 0x0000000514057207 */ /* 0x000fe20004800000 */
[----:B--2---:R-:W-:Y:S01]  /*1000*/  IMAD.HI.U32 R14, R12, R2, RZ ;  /* 0x000000020c0e7227 */ /* 0x004fe200078e00ff */
[----:B------:R-:W-:-:S02]  /*1010*/  SEL R7, R21, R16, !P2 ;  /* 0x0000001015077207 */ /* 0x000fc40005000000 */
[----:B------:R-:W-:Y:S01]  /*1020*/  IADD3 R13, PT, PT, -R5, RZ, RZ ;  /* 0x000000ff050d7210 */ /* 0x000fe20007ffe1ff */
[----:B------:R-:W-:Y:S01]  /*1030*/  IMAD.HI.U32 R6, R11, R2, RZ ;  /* 0x000000020b067227 */ /* 0x000fe200078e00ff */
[----:B------:R-:W-:-:S03]  /*1040*/  @P0 SHF.R.U32.HI R12, RZ, R3, R14 ;  /* 0x00000003ff0c0219 */ /* 0x000fc6000001160e */
[----:B------:R-:W-:Y:S01]  /*1050*/  IMAD R13, R4, R13, R20 ;  /* 0x0000000d040d7224 */ /* 0x000fe200078e0214 */
[----:B------:R-:W-:Y:S01]  /*1060*/  @P0 SHF.R.U32.HI R11, RZ, R3, R6 ;  /* 0x00000003ff0b0219 */ /* 0x000fe20000011606 */
[----:B------:R-:W-:-:S04]  /*1070*/  IMAD R12, R12, R9, RZ ;  /* 0x000000090c0c7224 */ /* 0x000fc800078e02ff */
[----:B------:R-:W-:Y:S01]  /*1080*/  IMAD R6, R11, R9, RZ ;  /* 0x000000090b067224 */ /* 0x000fe200078e02ff */
[----:B------:R-:W-:-:S04]  /*1090*/  ISETP.GE.AND P1, PT, R5, R12, PT ;  /* 0x0000000c0500720c */ /* 0x000fc80003f26270 */
[----:B------:R-:W-:Y:S01]  /*10a0*/  ISETP.GE.OR P1, PT, R7, R6, P1 ;  /* 0x000000060700720c */ /* 0x000fe20000f26670 */
[----:B------:R-:W-:-:S05]  /*10b0*/  IMAD.HI.U32 R6, R5, R2, RZ ;  /* 0x0000000205067227 */ /* 0x000fca00078e00ff */
[----:B------:R-:W-:-:S04]  /*10c0*/  SHF.R.U32.HI R6, RZ, R3, R6 ;  /* 0x00000003ff067219 */ /* 0x000fc80000011606 */
[----:B------:R-:W-:-:S03]  /*10d0*/  SEL R6, R5, R6, !P0 ;  /* 0x0000000605067207 */ /* 0x000fc60004000000 */
[----:B------:R-:W-:Y:S01]  /*10e0*/  @!P1 IMAD.HI.U32 R8, R7, R2, RZ ;  /* 0x0000000207089227 */ /* 0x000fe200078e00ff */
[----:B------:R-:W-:-:S04]  /*10f0*/  IADD3 R2, PT, PT, -R6, RZ, RZ ;  /* 0x000000ff06027210 */ /* 0x000fc80007ffe1ff */
[----:B------:R-:W-:Y:S01]  /*1100*/  @!P1 SHF.R.U32.HI R8, RZ, R3, R8 ;  /* 0x00000003ff089219 */ /* 0x000fe20000011608 */
[----:B------:R-:W-:-:S03]  /*1110*/  IMAD R2, R9, R2, R5 ;  /* 0x0000000209027224 */ /* 0x000fc600078e0205 */
[----:B------:R-:W-:-:S05]  /*1120*/  @!P1 SEL R3, R7, R8, !P0 ;  /* 0x0000000807039207 */ /* 0x000fca0004000000 */
[--C-:B------:R-:W-:Y:S02]  /*1130*/  @!P1 IMAD.IADD R6, R6, 0x1, -R3.reuse ;  /* 0x0000000106069824 */ /* 0x100fe400078e0a03 */
[----:B------:R-:W-:Y:S01]  /*1140*/  @!P1 IMAD R3, R2, R11, R3 ;  /* 0x0000000b02039224 */ /* 0x000fe200078e0203 */
[----:B------:R-:W-:Y:S01]  /*1150*/  IADD3 R2, PT, PT, -R7, RZ, RZ ;  /* 0x000000ff07027210 */ /* 0x000fe20007ffe1ff */
[----:B------:R-:W-:Y:S02]  /*1160*/  @!P1 IMAD R5, R6, R9, R7 ;  /* 0x0000000906059224 */ /* 0x000fe400078e0207 */
[----:B------:R-:W-:Y:S02]  /*1170*/  @!P1 IMAD.MOV.U32 R7, RZ, RZ, R3 ;  /* 0x000000ffff079224 */ /* 0x000fe400078e0003 */
[----:B------:R-:W-:Y:S02]  /*1180*/  IMAD R2, R10, R2, R21 ;  /* 0x000000020a027224 */ /* 0x000fe400078e0215 */
[----:B------:R-:W-:-:S02]  /*1190*/  IMAD R20, R5, R4, R13 ;  /* 0x0000000405147224 */ /* 0x000fc400078e020d */
[----:B------:R-:W-:Y:S02]  /*11a0*/  IMAD R21, R7, R10, R2 ;  /* 0x0000000a07157224 */ /* 0x000fe400078e0202 */
.L_x_15:
[----:B------:R-:W1:Y:S01]  /*11b0*/  LDCU UR4, c[0x0][0xb30] ;  /* 0x00016600ff0477ac */ /* 0x000e620008000800 */
[----:B------:R-:W2:Y:S08]  /*11c0*/  S2UR UR37, SR_CgaCtaId ;  /* 0x00000000002579c3 */ /* 0x000eb00000008800 */
[----:B------:R-:W3:Y:S01]  /*11d0*/  LDC R72, c[0x0][0xb24] ;  /* 0x0002c900ff487b82 */ /* 0x000ee20000000800 */
[----:B-1----:R-:W-:-:S09]  /*11e0*/  UISETP.NE.AND UP1, UPT, UR4, 0x1, UPT ;  /* 0x000000010400788c */ /* 0x002fd2000bf25270 */
[----:B--2---:R-:W-:Y:S05]  /*11f0*/  BRA.U UP1, `(.L_x_16) ;  /* 0x0000000101407547 */ /* 0x004fea000b800000 */
[----:B------:R-:W1:Y:S08]  /*1200*/  LDC.64 R4, c[0x0][0xb10] ;  /* 0x0002c400ff047b82 */ /* 0x000e700000000a00 */
[----:B------:R-:W2:Y:S08]  /*1210*/  LDC.64 R2, c[0x0][0xb18] ;  /* 0x0002c600ff027b82 */ /* 0x000eb00000000a00 */
[----:B------:R-:W4:Y:S08]  /*1220*/  LDC R6, c[0x0][0xb20] ;  /* 0x0002c800ff067b82 */ /* 0x000f300000000800 */
[----:B------:R-:W3:Y:S01]  /*1230*/  LDC R8, c[0x0][0xb0c] ;  /* 0x0002c300ff087b82 */ /* 0x000ee20000000800 */
[----:B-1----:R-:W-:-:S05]  /*1240*/  IMAD.HI.U32 R4, R21, R4, RZ ;  /* 0x0000000415047227 */ /* 0x002fca00078e00ff */
[----:B------:R-:W-:Y:S01]  /*1250*/  SHF.R.U32.HI R4, RZ, R5, R4 ;  /* 0x00000005ff047219 */ /* 0x000fe20000011604 */
[----:B--2---:R-:W-:Y:S01]  /*1260*/  IMAD.HI.U32 R3, R20, R3, RZ ;  /* 0x0000000314037227 */ /* 0x004fe200078e00ff */
[----:B------:R-:W-:-:S04]  /*1270*/  ISETP.NE.AND P0, PT, R2, 0x1, PT ;  /* 0x000000010200780c */ /* 0x000fc80003f05270 */
[----:B----4-:R-:W-:-:S04]  /*1280*/  SHF.R.U32.HI R3, RZ, R6, R3 ;  /* 0x00000006ff037219 */ /* 0x010fc80000011603 */
[----:B------:R-:W-:Y:S02]  /*1290*/  SEL R3, R20, R3, !P0 ;  /* 0x0000000314037207 */ /* 0x000fe40004000000 */
[----:B---3--:R-:W-:-:S04]  /*12a0*/  ISETP.NE.AND P1, PT, R8, 0x1, PT ;  /* 0x000000010800780c */ /* 0x008fc80003f25270 */
[----:B------:R-:W-:-:S05]  /*12b0*/  SEL R4, R21, R4, !P1 ;  /* 0x0000000415047207 */ /* 0x000fca0004800000 */
[----:B------:R-:W-:Y:S02]  /*12c0*/  IMAD.IADD R5, R3, 0x1, -R4 ;  /* 0x0000000103057824 */ /* 0x000fe400078e0a04 */
[----:B------:R-:W-:Y:S02]  /*12d0*/  IMAD.IADD R3, R4, 0x1, -R3 ;  /* 0x0000000104037824 */ /* 0x000fe400078e0a03 */
[----:B------:R-:W-:Y:S02]  /*12e0*/  IMAD R21, R5, R8, R21 ;  /* 0x0000000805157224 */ /* 0x000fe400078e0215 */
[----:B------:R-:W-:-:S07]  /*12f0*/  IMAD R20, R3, R2, R20 ;  /* 0x0000000203147224 */ /* 0x000fce00078e0214 */
.L_x_16:
[----:B------:R-:W-:Y:S01]  /*1300*/  BAR.SYNC.DEFER_BLOCKING 0x0 ;  /* 0x0000000000007b1d */ /* 0x000fe20000010000 */
[----:B------:R-:W-:Y:S01]  /*1310*/  UISETP.NE.AND UP1, UPT, UR8, 0x2, UPT ;  /* 0x000000020800788c */ /* 0x000fe2000bf25270 */
[----:B------:R-:W-:Y:S02]  /*1320*/  ISETP.NE.OR P5, PT, R0, 0x2, !P5 ;  /* 0x000000020000780c */ /* 0x000fe40006fa5670 */
[----:B------:R-:W-:-:S06]  /*1330*/  LOP3.LUT R2, R185, 0x1f, RZ, 0xc0, !PT ;  /* 0x0000001fb9027812 */ /* 0x000fcc00078ec0ff */
[----:B------:R-:W-:Y:S05]  /*1340*/  BRA.U UP1, `(.L_x_17) ;  /* 0x0000001101387547 */ /* 0x000fea000b800000 */
[----:B------:R-:W1:Y:S01]  /*1350*/  LDCU UR13, c[0x0][0x38c] ;  /* 0x00007180ff0d77ac */ /* 0x000e620008000800 */
[----:B------:R-:W2:Y:S01]  /*1360*/  LDC R9, c[0x0][0x370] ;  /* 0x0000dc00ff097b82 */ /* 0x000ea20000000800 */
[----:B------:R-:W-:Y:S01]  /*1370*/  PLOP3.LUT P1, PT, PT, PT, UP2, 0x80, 0x8 ;  /* 0x000000000008781c */ /* 0x000fe20003f2f028 */
[----:B------:R-:W-:Y:S01]  /*1380*/  IMAD.MOV.U32 R15, RZ, RZ, 0x1 ;  /* 0x00000001ff0f7424 */ /* 0x000fe200078e00ff */
[----:B------:R-:W-:Y:S01]  /*1390*/  ISETP.EQ.OR P4, PT, R2, RZ, P5 ;  /* 0x000000ff0200720c */ /* 0x000fe20002f82670 */
[----:B------:R-:W-:Y:S01]  /*13a0*/  IMAD.MOV.U32 R14, RZ, RZ, RZ ;  /* 0x000000ffff0e7224 */ /* 0x000fe200078e00ff */
[----:B------:R-:W-:Y:S02]  /*13b0*/  PLOP3.LUT P1, PT, P1, PT, PT, 0x8, 0x80 ;  /* 0x000000000080781c */ /* 0x000fe40000f2e170 */
[----:B------:R-:W-:Y:S01]  /*13c0*/  CS2R R12, SRZ ;  /* 0x00000000000c7805 */ /* 0x000fe2000001ff00 */
[----:B------:R-:W-:Y:S01]  /*13d0*/  IMAD.MOV.U32 R10, RZ, RZ, 0x1 ;  /* 0x00000001ff0a7424 */ /* 0x000fe200078e00ff */
[----:B------:R-:W4:Y:S01]  /*13e0*/  LDC R0, c[0x0][0x374] ;  /* 0x0000dd00ff007b82 */ /* 0x000f220000000800 */
[----:B------:R-:W2:Y:S01]  /*13f0*/  LDCU.64 UR22, c[0x0][0x348] ;  /* 0x00006900ff1677ac */ /* 0x000ea20008000a00 */
[----:B------:R-:W-:Y:S01]  /*1400*/  UMOV UR6, URZ ;  /* 0x000000ff00067c82 */ /* 0x000fe20008000000 */
[----:B-1----:R-:W-:-:S04]  /*1410*/  UIADD3 UR5, UPT, UPT, UR13, 0x3f, URZ ;  /* 0x0000003f0d057890 */ /* 0x002fc8000fffe0ff */
[----:B------:R-:W-:-:S04]  /*1420*/  USHF.R.S32.HI UR4, URZ, 0x1f, UR5 ;  /* 0x0000001fff047899 */ /* 0x000fc80008011405 */
[----:B------:R-:W-:-:S04]  /*1430*/  ULEA.HI UR4, UR4, UR5, URZ, 0x6 ;  /* 0x0000000504047291 */ /* 0x000fc8000f8f30ff */
[----:B------:R-:W-:Y:S02]  /*1440*/  USHF.R.S32.HI UR15, URZ, 0x6, UR4 ;  /* 0x00000006ff0f7899 */ /* 0x000fe40008011404 */
[----:B------:R-:W-:Y:S02]  /*1450*/  UIADD3 UR4, UPT, UPT, UR13, -0x1, URZ ;  /* 0xffffffff0d047890 */ /* 0x000fe4000fffe0ff */
[----:B------:R-:W-:Y:S02]  /*1460*/  UISETP.LT.U32.AND UP0, UPT, UR15, 0x3, UPT ;  /* 0x000000030f00788c */ /* 0x000fe4000bf01070 */
[----:B------:R-:W-:Y:S02]  /*1470*/  UISETP.GE.U32.AND UP1, UPT, UR4, -0x7f, UPT ;  /* 0xffffff810400788c */ /* 0x000fe4000bf26070 */
[----:B------:R-:W-:Y:S02]  /*1480*/  USEL UR14, UR15, 0x3, UP0 ;  /* 0x000000030f0e7887 */ /* 0x000fe40008000000 */
[----:B------:R-:W-:-:S02]  /*1490*/  UIADD3 UR13, UPT, UPT, UR13, 0x7e, URZ ;  /* 0x0000007e0d0d7890 */ /* 0x000fc4000fffe0ff */
[----:B------:R-:W-:Y:S02]  /*14a0*/  UIADD3 UR5, UPT, UPT, UR14, -0x1, URZ ;  /* 0xffffffff0e057890 */ /* 0x000fe4000fffe0ff */
[----:B------:R-:W-:-:S03]  /*14b0*/  UIADD3 UR7, UPT, UPT, UR15, -UR14, URZ ;  /* 0x8000000e0f077290 */ /* 0x000fc6000fffe0ff */
[----:B------:R-:W-:-:S04]  /*14c0*/  @UP1 UIADD3 UR5, UPT, UPT, UR14, URZ, URZ ;  /* 0x000000ff0e051290 */ /* 0x000fc8000fffe0ff */
[----:B--2---:R-:W-:-:S12]  /*14d0*/  UIADD3 UR5, UPT, UPT, UR5, 0x1, URZ ;  /* 0x0000000105057890 */ /* 0x004fd8000fffe0ff */
.L_x_35:
[----:B------:R-:W-:Y:S01]  /*14e0*/  UISETP.NE.AND UP0, UPT, UR37, URZ, UPT ;  /* 0x000000ff2500728c */ /* 0x000fe2000bf05270 */
[----:B------:R-:W1:Y:S08]  /*14f0*/  S2UR UR37, SR_CgaCtaId ;  /* 0x00000000002579c3 */ /* 0x000e700000008800 */
[----:B------:R-:W-:Y:S05]  /*1500*/  BRA.U UP0, `(.L_x_18) ;  /* 0x0000000100347547 */ /* 0x000fea000b800000 */
[----:B------:R-:W2:Y:S01]  /*1510*/  S2R R2, SR_CgaCtaId ;  /* 0x0000000000027919 */ /* 0x000ea20000008800 */
[----:B------:R-:W-:-:S04]  /*1520*/  MOV R3, 0x400 ;  /* 0x0000040000037802 */ /* 0x000fc80000000f00 */
[----:B--2---:R-:W-:Y:S02]  /*1530*/  LEA R3, R2, R3, 0x18 ;  /* 0x0000000302037211 */ /* 0x004fe400078ec0ff */
[----:B------:R-:W-:-:S03]  /*1540*/  SHF.L.U32 R2, R10, 0x1f, RZ ;  /* 0x0000001f0a027819 */ /* 0x000fc600000006ff */
[----:B------:R-:W-:-:S04]  /*1550*/  IMAD R3, R12, 0x8, R3 ;  /* 0x000000080c037824 */ /* 0x000fc800078e0203 */
[----:B------:R-:W2:Y:S02]  /*1560*/  SYNCS.PHASECHK.TRANS64.TRYWAIT P0, [R3+URZ+0xd0], R2 ;  /* 0x0000d002030075a7 */ /* 0x000ea400080011ff */
[----:B--2---:R-:W-:Y:S05]  /*1570*/  @!P0 BRA `(.L_x_19) ;  /* 0x0000009800308947 */ /* 0x004fea0003800000 */
.L_x_125:
[----:B------:R-:W-:Y:S01]  /*1580*/  VIADD R12, R12, 0x1 ;  /* 0x000000010c0c7836 */ /* 0x000fe20000000000 */
[----:B------:R2:W-:Y:S04]  /*1590*/  SYNCS.ARRIVE.TRANS64.A1T0 RZ, [R3+URZ+0xc0], RZ ;  /* 0x0000c0ff03ff79a7 */ /* 0x0005e800081000ff */
[----:B------:R-:W-:-:S04]  /*15a0*/  ISETP.NE.AND P0, PT, R12, 0x2, PT ;  /* 0x000000020c00780c */ /* 0x000fc80003f05270 */
[----:B------:R-:W-:Y:S02]  /*15b0*/  SEL R12, R12, RZ, P0 ;  /* 0x000000ff0c0c7207 */ /* 0x000fe40000000000 */
[----:B--2---:R-:W-:-:S04]  /*15c0*/  SEL R3, RZ, 0x1, P0 ;  /* 0x00000001ff037807 */ /* 0x004fc80000000000 */
[----:B------:R-:W-:-:S07]  /*15d0*/  LOP3.LUT R10, R10, R3, RZ, 0x3c, !PT ;  /* 0x000000030a0a7212 */ /* 0x000fce00078e3cff */
.L_x_18:
[----:B------:R-:W-:Y:S01]  /*15e0*/  UMOV UR4, 0x400 ;  /* 0x0000040000047882 */ /* 0x000fe20000000000 */
[----:B------:R-:W-:Y:S01]  /*15f0*/  SHF.L.U32 R2, R15, 0x1f, RZ ;  /* 0x0000001f0f027819 */ /* 0x000fe200000006ff */
[----:B-1----:R-:W-:Y:S01]  /*1600*/  ULEA UR4, UR37, UR4, 0x18 ;  /* 0x0000000425047291 */ /* 0x002fe2000f8ec0ff */
[----:B------:R-:W-:Y:S01]  /*1610*/  R2UR UR35, R21 ;  /* 0x00000000152372ca */ /* 0x000fe200000e0000 */
[----:B------:R-:W-:Y:S01]  /*1620*/  UISETP.GE.U32.AND UP0, UPT, UR13, 0x7f, UPT ;  /* 0x0000007f0d00788c */ /* 0x000fe2000bf06070 */
[----:B------:R-:W-:Y:S01]  /*1630*/  R2UR UR11, R20 ;  /* 0x00000000140b72ca */ /* 0x000fe200000e0000 */
[----:B------:R-:W-:Y:S01]  /*1640*/  ULEA UR8, UR6, UR4, 0x3 ;  /* 0x0000000406087291 */ /* 0x000fe2000f8e18ff */
[----:B------:R-:W-:-:S08]  /*1650*/  UMOV UR24, URZ ;  /* 0x000000ff00187c82 */ /* 0x000fd00008000000 */
[----:B------:R1:W2:Y:S01]  /*1660*/  SYNCS.PHASECHK.TRANS64.TRYWAIT P0, [UR8+0x18], R2 ;  /* 0x00001802ff0075a7 */ /* 0x0002a20008001108 */
[----:B------:R-:W-:Y:S02]  /*1670*/  USHF.L.U32 UR35, UR35, 0x7, URZ ;  /* 0x0000000723237899 */ /* 0x000fe400080006ff */
[----:B------:R-:W-:Y:S01]  /*1680*/  USHF.L.U32 UR11, UR11, 0x8, URZ ;  /* 0x000000080b0b7899 */ /* 0x000fe200080006ff */
[----:B------:R-:W-:Y:S11]  /*1690*/  BRA.U !UP0, `(.L_x_20) ;  /* 0x0000000108a87547 */ /* 0x000ff6000b800000 */
[----:B------:R-:W-:Y:S01]  /*16a0*/  UMOV UR16, URZ ;  /* 0x000000ff00107c82 */ /* 0x000fe20008000000 */
[----:B------:R-:W-:-:S05]  /*16b0*/  UMOV UR17, UR6 ;  /* 0x0000000600117c82 */ /* 0x000fca0008000000 */
.L_x_25:
[----:B-1----:R-:W-:Y:S01]  /*16c0*/  ULEA UR33, UR17, UR4, 0x3 ;  /* 0x0000000411217291 */ /* 0x002fe2000f8e18ff */
[----:B--2---:R-:W-:Y:S01]  /*16d0*/  @!P5 MOV R3, 0x6000 ;  /* 0x000060000003d802 */ /* 0x004fe20000000f00 */
[----:B--2---:R-:W-:Y:S10]  /*16e0*/  @P0 BRA `(.L_x_21) ;  /* 0x00000000000c0947 */ /* 0x004ff40003800000 */
[----:B------:R-:W-:-:S04]  /*16f0*/  SHF.L.U32 R5, R15, 0x1f, RZ ;  /* 0x0000001f0f057819 */ /* 0x000fc800000006ff */
[----:B------:R-:W2:Y:S02]  /*1700*/  SYNCS.PHASECHK.TRANS64.TRYWAIT P0, [UR33+0x18], R5 ;  /* 0x00001805ff0075a7 */ /* 0x000ea40008001121 */
[----:B--2---:R-:W-:Y:S05]  /*1710*/  @!P0 BRA `(.L_x_22) ;  /* 0x0000009400dc8947 */ /* 0x004fea0003800000 */
.L_x_21:
[----:B------:R2:W-:Y:S01]  /*1720*/  @!P5 SYNCS.ARRIVE.TRANS64 RZ, [UR33], R3 ;  /* 0x00000003ffffd9a7 */ /* 0x0005e20008000021 */
[----:B------:R-:W-:Y:S04]  /*1730*/  BSSY.RECONVERGENT B0, `(.L_x_23) ;  /* 0x0000003000007945 */ /* 0x000fe80003800200 */
[----:B------:R-:W-:Y:S05]  /*1740*/  @P4 BRA `(.L_x_24) ;  /* 0x0000000000044947 */ /* 0x000fea0003800000 */
[----:B------:R-:W-:Y:S05]  /*1750*/  BPT.TRAP 0x1 ;  /* 0x000000040000795c */ /* 0x000fea0000300000 */
.L_x_24:
[----:B------:R-:W-:Y:S05]  /*1760*/  BSYNC.RECONVERGENT B0 ;  /* 0x0000000000007941 */ /* 0x000fea0003800200 */
.L_x_23:
[----:B------:R-:W-:Y:S02]  /*1770*/  UIADD3 UR6, UPT, UPT, UR17, 0x1, URZ ;  /* 0x0000000111067890 */ /* 0x000fe4000fffe0ff */
[----:B------:R-:W-:Y:S02]  /*1780*/  ULEA UR32, UR17, UR4, 0xd ;  /* 0x0000000411207291 */ /* 0x000fe4000f8e68ff */
[----:B------:R-:W-:Y:S02]  /*1790*/  UISETP.NE.AND UP0, UPT, UR6, 0x3, UPT ;  /* 0x000000030600788c */ /* 0x000fe4000bf05270 */
[----:B------:R-:W-:Y:S02]  /*17a0*/  UIADD3 UR26, UP1, UPT, UR22, 0x80, URZ ;  /* 0x00000080161a7890 */ /* 0x000fe4000ff3e0ff */
[----:B------:R-:W-:Y:S02]  /*17b0*/  USEL UR9, URZ, 0x1, UP0 ;  /* 0x00000001ff097887 */ /* 0x000fe40008000000 */
[----:B------:R-:W-:-:S02]  /*17c0*/  USEL UR6, UR6, URZ, UP0 ;  /* 0x000000ff06067287 */ /* 0x000fc40008000000 */
[----:B------:R-:W-:Y:S02]  /*17d0*/  UIADD3 UR20, UP0, UPT, UR22, 0x180, URZ ;  /* 0x0000018016147890 */ /* 0x000fe4000ff1e0ff */
[----:B------:R-:W-:Y:S01]  /*17e0*/  ULEA UR8, UR6, UR4, 0x3 ;  /* 0x0000000406087291 */ /* 0x000fe2000f8e18ff */
[----:B------:R-:W-:Y:S01]  /*17f0*/  LOP3.LUT R15, R15, UR9, RZ, 0x3c, !PT ;  /* 0x000000090f0f7c12 */ /* 0x000fe2000f8e3cff */
[----:B------:R-:W-:Y:S02]  /*1800*/  USHF.L.U32 UR34, UR16, 0x6, URZ ;  /* 0x0000000610227899 */ /* 0x000fe400080006ff */
[----:B------:R-:W-:Y:S01]  /*1810*/  UIADD3.X UR27, UPT, UPT, URZ, UR23, URZ, UP1, !UPT ;  /* 0x00000017ff1b7290 */ /* 0x000fe20008ffe4ff */
[----:B-1----:R-:W-:Y:S01]  /*1820*/  SHF.L.U32 R2, R15, 0x1f, RZ ;  /* 0x0000001f0f027819 */ /* 0x002fe200000006ff */
[----:B------:R-:W-:Y:S02]  /*1830*/  UIADD3 UR32, UPT, UPT, UR32, 0xc400, URZ ;  /* 0x0000c40020207890 */ /* 0x000fe4000fffe0ff */
[----:B------:R-:W-:Y:S01]  /*1840*/  UIADD3.X UR21, UPT, UPT, URZ, UR23, URZ, UP0, !UPT ;  /* 0x00000017ff157290 */ /* 0x000fe200087fe4ff */
[----:B------:R1:W1:Y:S01]  /*1850*/  SYNCS.PHASECHK.TRANS64.TRYWAIT P0, [UR8+0x18], R2 ;  /* 0x00001802ff0075a7 */ /* 0x0002620008001108 */
[----:B------:R-:W-:Y:S01]  /*1860*/  ULEA UR8, UR17, UR4, 0xe ;  /* 0x0000000411087291 */ /* 0x000fe2000f8e70ff */
[----:B------:R-:W-:Y:S01]  /*1870*/  UMOV UR18, 0x0 ;  /* 0x0000000000127882 */ /* 0x000fe20000000000 */
[----:B------:R-:W-:-:S02]  /*1880*/  UMOV UR19, 0x10000000 ;  /* 0x1000000000137882 */ /* 0x000fc40000000000 */
[----:B------:R-:W-:Y:S01]  /*1890*/  UIADD3 UR8, UPT, UPT, UR8, 0x12400, URZ ;  /* 0x0001240008087890 */ /* 0x000fe2000fffe0ff */
[----:B------:R1:W-:Y:S01]  /*18a0*/  UTMALDG.3D [UR32], [UR26], desc[UR18] ;  /* 0x000012201a0075b4 */ /* 0x0003e20008011000 */
[----:B------:R-:W-:Y:S01]  /*18b0*/  UMOV UR12, UR36 ;  /* 0x00000024000c7c82 */ /* 0x000fe20008000000 */
[----:B------:R-:W-:Y:S01]  /*18c0*/  UMOV UR9, UR33 ;  /* 0x0000002100097c82 */ /* 0x000fe20008000000 */
[----:B------:R-:W-:Y:S01]  /*18d0*/  UMOV UR10, UR34 ;  /* 0x00000022000a7c82 */ /* 0x000fe20008000000 */
[----:B------:R-:W-:Y:S01]  /*18e0*/  UIADD3 UR16, UPT, UPT, UR16, 0x1, URZ ;  /* 0x0000000110107890 */ /* 0x000fe2000fffe0ff */
[----:B------:R-:W-:Y:S01]  /*18f0*/  UMOV UR24, UR5 ;  /* 0x0000000500187c82 */ /* 0x000fe20008000000 */
[----:B------:R-:W-:Y:S02]  /*1900*/  UMOV UR17, UR6 ;  /* 0x0000000600117c82 */ /* 0x000fe40008000000 */
[----:B------:R1:W-:Y:S01]  /*1910*/  UTMALDG.3D [UR8], [UR20], desc[UR18] ;  /* 0x00001208140075b4 */ /* 0x0003e20008011000 */
[----:B------:R-:W-:-:S09]  /*1920*/  UISETP.NE.AND UP0, UPT, UR16, UR5, UPT ;  /* 0x000000051000728c */ /* 0x000fd2000bf05270 */
[----:B------:R-:W-:Y:S05]  /*1930*/  BRA.U UP0, `(.L_x_25) ;  /* 0xfffffffd00607547 */ /* 0x000fea000b83ffff */
.L_x_20:
[----:B-1----:R-:W-:Y:S01]  /*1940*/  ULEA UR8, UR6, UR4, 0x3 ;  /* 0x0000000406087291 */ /* 0x002fe2000f8e18ff */
[----:B------:R-:W-:Y:S01]  /*1950*/  SHF.L.U32 R2, R15, 0x1f, RZ ;  /* 0x0000001f0f027819 */ /* 0x000fe200000006ff */
[----:B------:R-:W-:Y:S01]  /*1960*/  @!P1 SYNCS.ARRIVE.TRANS64.A1T0 RZ, [UR4+0x78], RZ ;  /* 0x000078ffffff99a7 */ /* 0x000fe20008100004 */
[----:B------:R-:W-:-:S06]  /*1970*/  UISETP.GT.AND UP0, UPT, UR15, UR14, UPT ;  /* 0x0000000e0f00728c */ /* 0x000fcc000bf04270 */
[----:B--2---:R1:W2:Y:S03]  /*1980*/  SYNCS.PHASECHK.TRANS64.TRYWAIT P0, [UR8+0x18], R2 ;  /* 0x00001802ff0075a7 */ /* 0x0042a60008001108 */
[----:B------:R-:W-:Y:S05]  /*1990*/  BRA.U !UP0, `(.L_x_26) ;  /* 0x0000000108ac7547 */ /* 0x000fea000b800000 */
[----:B------:R-:W-:Y:S01]  /*19a0*/  UIADD3 UR21, UPT, UPT, UR7, UR24, URZ ;  /* 0x0000001807157290 */ /* 0x000fe2000fffe0ff */
[----:B------:R-:W-:-:S11]  /*19b0*/  UMOV UR25, UR6 ;  /* 0x0000000600197c82 */ /* 0x000fd60008000000 */
.L_x_31:
[----:B-1----:R-:W-:Y:S01]  /*19c0*/  ULEA UR17, UR25, UR4, 0x3 ;  /* 0x0000000419117291 */ /* 0x002fe2000f8e18ff */
[----:B--2---:R-:W-:Y:S01]  /*19d0*/  @!P5 MOV R3, 0x6000 ;  /* 0x000060000003d802 */ /* 0x004fe20000000f00 */
[----:B--2---:R-:W-:Y:S10]  /*19e0*/  @P0 BRA `(.L_x_27) ;  /* 0x00000000000c0947 */ /* 0x004ff40003800000 */
[----:B------:R-:W-:-:S04]  /*19f0*/  SHF.L.U32 R5, R15, 0x1f, RZ ;  /* 0x0000001f0f057819 */ /* 0x000fc800000006ff */
[----:B------:R-:W2:Y:S02]  /*1a00*/  SYNCS.PHASECHK.TRANS64.TRYWAIT P0, [UR17+0x18], R5 ;  /* 0x00001805ff0075a7 */ /* 0x000ea40008001111 */
[----:B--2---:R-:W-:Y:S05]  /*1a10*/  @!P0 BRA `(.L_x_28) ;  /* 0x0000009400348947 */ /* 0x004fea0003800000 */
.L_x_27:
[----:B------:R2:W-:Y:S01]  /*1a20*/  @!P5 SYNCS.ARRIVE.TRANS64 RZ, [UR17], R3 ;  /* 0x00000003ffffd9a7 */ /* 0x0005e20008000011 */
[----:B------:R-:W-:Y:S04]  /*1a30*/  BSSY.RECONVERGENT B0, `(.L_x_29) ;  /* 0x0000003000007945 */ /* 0x000fe80003800200 */
[----:B------:R-:W-:Y:S05]  /*1a40*/  @P4 BRA `(.L_x_30) ;  /* 0x0000000000044947 */ /* 0x000fea0003800000 */
[----:B------:R-:W-:Y:S05]  /*1a50*/  BPT.TRAP 0x1 ;  /* 0x000000040000795c */ /* 0x000fea0000300000 */
.L_x_30:
[----:B------:R-:W-:Y:S05]  /*1a60*/  BSYNC.RECONVERGENT B0 ;  /* 0x0000000000007941 */ /* 0x000fea0003800200 */
.L_x_29:
        /* <DEDUP_REMOVED lines=10> */
[----:B------:R-:W-:Y:S01]  /*1b10*/  UIADD3 UR16, UPT, UPT, UR16, 0xc400, URZ ;  /* 0x0000c40010107890 */ /* 0x000fe2000fffe0ff */
[----:B-1----:R-:W-:Y:S01]  /*1b20*/  SHF.L.U32 R2, R15, 0x1f, RZ ;  /* 0x0000001f0f027819 */ /* 0x002fe200000006ff */
[----:B------:R-:W-:Y:S02]  /*1b30*/  UIADD3.X UR31, UPT, UPT, URZ, UR23, URZ, UP1, !UPT ;  /* 0x00000017ff1f7290 */ /* 0x000fe40008ffe4ff */
[----:B------:R-:W-:Y:S01]  /*1b40*/  UIADD3.X UR29, UPT, UPT, URZ, UR23, URZ, UP0, !UPT ;  /* 0x00000017ff1d7290 */ /* 0x000fe200087fe4ff */
[----:B------:R1:W1:Y:S01]  /*1b50*/  SYNCS.PHASECHK.TRANS64.TRYWAIT P0, [UR8+0x18], R2 ;  /* 0x00001802ff0075a7 */ /* 0x0002620008001108 */
[----:B------:R-:W-:Y:S01]  /*1b60*/  ULEA UR8, UR25, UR4, 0xe ;  /* 0x0000000419087291 */ /* 0x000fe2000f8e70ff */
[----:B------:R-:W-:Y:S01]  /*1b70*/  UMOV UR26, 0x0 ;  /* 0x00000000001a7882 */ /* 0x000fe20000000000 */
[----:B------:R-:W-:-:S02]  /*1b80*/  UMOV UR27, 0x10000000 ;  /* 0x10000000001b7882 */ /* 0x000fc40000000000 */
[----:B------:R-:W-:Y:S01]  /*1b90*/  UIADD3 UR8, UPT, UPT, UR8, 0x12400, URZ ;  /* 0x0001240008087890 */ /* 0x000fe2000fffe0ff */
[----:B------:R-:W-:Y:S01]  /*1ba0*/  UMOV UR19, UR35 ;  /* 0x0000002300137c82 */ /* 0x000fe20008000000 */
[----:B------:R-:W-:Y:S01]  /*1bb0*/  UMOV UR20, UR36 ;  /* 0x0000002400147c82 */ /* 0x000fe20008000000 */
[----:B------:R-:W-:Y:S01]  /*1bc0*/  UMOV UR12, UR36 ;  /* 0x00000024000c7c82 */ /* 0x000fe20008000000 */
[----:B------:R-:W-:Y:S01]  /*1bd0*/  UMOV UR9, UR17 ;  /* 0x0000001100097c82 */ /* 0x000fe20008000000 */
[----:B------:R-:W-:Y:S01]  /*1be0*/  UMOV UR10, UR18 ;  /* 0x00000012000a7c82 */ /* 0x000fe20008000000 */
[----:B------:R1:W-:Y:S01]  /*1bf0*/  UTMALDG.3D [UR16], [UR30], desc[UR26] ;  /* 0x00001a101e0075b4 */ /* 0x0003e20008011000 */
[----:B------:R-:W-:Y:S01]  /*1c00*/  UIADD3 UR24, UPT, UPT, UR24, 0x1, URZ ;  /* 0x0000000118187890 */ /* 0x000fe2000fffe0ff */
[----:B------:R-:W-:-:S03]  /*1c10*/  UMOV UR25, UR6 ;  /* 0x0000000600197c82 */ /* 0x000fc60008000000 */
[----:B------:R-:W-:Y:S01]  /*1c20*/  UISETP.NE.AND UP0, UPT, UR24, UR21, UPT ;  /* 0x000000151800728c */ /* 0x000fe2000bf05270 */
[----:B------:R1:W-:Y:S08]  /*1c30*/  UTMALDG.3D [UR8], [UR28], desc[UR26] ;  /* 0x00001a081c0075b4 */ /* 0x0003f00008011000 */
[----:B------:R-:W-:Y:S05]  /*1c40*/  BRA.U UP0, `(.L_x_31) ;  /* 0xfffffffd005c7547 */ /* 0x000fea000b83ffff */
.L_x_26:
[C---:B-1----:R-:W-:Y:S01]  /*1c50*/  LEA R2, R14.reuse, UR4, 0x3 ;  /* 0x000000040e027c11 */ /* 0x042fe2000f8e18ff */
[----:B------:R-:W-:Y:S01]  /*1c60*/  NOP ;  /* 0x0000000000007918 */ /* 0x000fe20000000000 */
[----:B--2---:R-:W-:Y:S02]  /*1c70*/  SHF.L.U32 R3, R13, 0x1f, RZ ;  /* 0x0000001f0d037819 */ /* 0x004fe400000006ff */
[----:B------:R-:W-:Y:S02]  /*1c80*/  LEA R4, R14, UR4, 0x4 ;  /* 0x000000040e047c11 */ /* 0x000fe4000f8e20ff */
[----:B------:R-:W1:Y:S02]  /*1c90*/  SYNCS.PHASECHK.TRANS64.TRYWAIT P0, [R2+URZ+0x80], R3 ;  /* 0x00008003020075a7 */ /* 0x000e6400080011ff */
[----:B-1----:R-:W-:Y:S05]  /*1ca0*/  @!P0 BRA `(.L_x_32) ;  /* 0x0000009000a88947 */ /* 0x002fea0003800000 */
.L_x_128:
[----:B------:R-:W2:Y:S01]  /*1cb0*/  LDS.128 R4, [R4+0xf0] ;  /* 0x0000f00004047984 */ /* 0x000ea20000000c00 */
[----:B---3--:R-:W-:Y:S01]  /*1cc0*/  ISETP.GE.AND P0, PT, R72, 0x1, PT ;  /* 0x000000014800780c */ /* 0x008fe20003f06270 */
[----:B-1----:R-:W-:Y:S01]  /*1cd0*/  VIADD R2, R2, 0x90 ;  /* 0x0000009002027836 */ /* 0x002fe20000000000 */
[----:B------:R-:W-:Y:S01]  /*1ce0*/  @!PT LDS RZ, [RZ] ;  /* 0x00000000fffff984 */ /* 0x000fe20000000800 */
[----:B------:R-:W-:Y:S01]  /*1cf0*/  @!PT LDS RZ, [RZ] ;  /* 0x00000000fffff984 */ /* 0x000fe20000000800 */
[----:B------:R-:W-:Y:S01]  /*1d00*/  @!PT LDS RZ, [RZ] ;  /* 0x00000000fffff984 */ /* 0x000fe20000000800 */
[----:B------:R-:W-:Y:S01]  /*1d10*/  @!PT LDS RZ, [RZ] ;  /* 0x00000000fffff984 */ /* 0x000fe20000000800 */
[----:B------:R1:W-:Y:S06]  /*1d20*/  MEMBAR.ALL.CTA ;  /* 0x0000000000007992 */ /* 0x0003ec0000008000 */
[----:B-1----:R-:W1:Y:S01]  /*1d30*/  FENCE.VIEW.ASYNC.S ;  /* 0x00000000000073c6 */ /* 0x002e620000000000 */
[----:B------:R-:W-:-:S04]  /*1d40*/  PRMT R2, RZ, 0x654, R2 ;  /* 0x00000654ff027816 */ /* 0x000fc80000000002 */
[----:B-1----:R1:W-:Y:S01]  /*1d50*/  SYNCS.ARRIVE.TRANS64.RED.A1T0 RZ, [R2+URZ], RZ ;  /* 0x000000ff02ff79a7 */ /* 0x0023e200081004ff */
[----:B--2---:R-:W-:-:S13]  /*1d60*/  LOP3.LUT P2, RZ, R6, 0x1, RZ, 0xc0, !PT ;  /* 0x0000000106ff7812 */ /* 0x004fda000784c0ff */
[----:B------:R-:W-:Y:S01]  /*1d70*/  @P2 SHF.R.U32.HI R3, RZ, 0x10, R5 ;  /* 0x00000010ff032819 */ /* 0x000fe20000011605 */
[----:B------:R-:W-:Y:S01]  /*1d80*/  VOTEU.ANY UP0, P2 ;  /* 0x0000000000ff7886 */ /* 0x000fe20001000100 */
[----:B------:R-:W-:Y:S02]  /*1d90*/  @P2 MOV R11, R4 ;  /* 0x00000004000b2202 */ /* 0x000fe40000000f00 */
[----:B------:R-:W-:Y:S02]  /*1da0*/  @P2 R2UR.BROADCAST UR8, R3 ;  /* 0x00000000030822ca */ /* 0x000fe400008e0000 */
[----:B------:R-:W-:-:S11]  /*1db0*/  @P2 LOP3.LUT R8, R5, 0xffff, RZ, 0xc0, !PT ;  /* 0x0000ffff05082812 */ /* 0x000fd600078ec0ff */
[----:B------:R-:W-:Y:S01]  /*1dc0*/  @UP0 UMOV UR36, UR8 ;  /* 0x0000000800240c82 */ /* 0x000fe20008000000 */
[----:B-1----:R-:W-:Y:S05]  /*1dd0*/  @!P0 BRA `(.L_x_33) ;  /* 0x0000000000b88947 */ /* 0x002fea0003800000 */
[----:B------:R-:W4:Y:S01]  /*1de0*/  LDC.64 R4, c[0x0][0xb18] ;  /* 0x0002c600ff047b82 */ /* 0x000f220000000a00 */
[----:B------:R-:W-:-:S07]  /*1df0*/  ISETP.NE.AND P3, PT, R72, 0x1, PT ;  /* 0x000000014800780c */ /* 0x000fce0003f65270 */
[----:B------:R-:W1:Y:S08]  /*1e00*/  LDC.64 R6, c[0x0][0xb10] ;  /* 0x0002c400ff067b82 */ /* 0x000e700000000a00 */
[----:B------:R-:W2:Y:S08]  /*1e10*/  LDC R16, c[0x0][0xb20] ;  /* 0x0002c800ff107b82 */ /* 0x000eb00000000800 */
[----:B------:R-:W3:Y:S01]  /*1e20*/  LDC R18, c[0x0][0xb0c] ;  /* 0x0002c300ff127b82 */ /* 0x000ee20000000800 */
[----:B----4-:R-:W-:Y:S01]  /*1e30*/  IMAD.HI.U32 R17, R0, R5, RZ ;  /* 0x0000000500117227 */ /* 0x010fe200078e00ff */
[----:B------:R-:W-:-:S03]  /*1e40*/  ISETP.NE.AND P0, PT, R4, 0x1, PT ;  /* 0x000000010400780c */ /* 0x000fc60003f05270 */
[----:B------:R-:W-:-:S03]  /*1e50*/  IMAD.HI.U32 R5, R8, R5, RZ ;  /* 0x0000000508057227 */ /* 0x000fc600078e00ff */
[----:B------:R-:W4:Y:S01]  /*1e60*/  LDC.64 R2, c[0x0][0xb28] ;  /* 0x0002ca00ff027b82 */ /* 0x000f220000000a00 */
[----:B-1----:R-:W-:-:S04]  /*1e70*/  IMAD.HI.U32 R20, R9, R6, RZ ;  /* 0x0000000609147227 */ /* 0x002fc800078e00ff */
[----:B------:R-:W-:Y:S01]  /*1e80*/  IMAD.HI.U32 R22, R11, R6, RZ ;  /* 0x000000060b167227 */ /* 0x000fe200078e00ff */
[----:B------:R-:W-:Y:S02]  /*1e90*/  SHF.R.U32.HI R20, RZ, R7, R20 ;  /* 0x00000007ff147219 */ /* 0x000fe40000011614 */
[-C--:B--2---:R-:W-:Y:S02]  /*1ea0*/  SHF.R.U32.HI R17, RZ, R16.reuse, R17 ;  /* 0x00000010ff117219 */ /* 0x084fe40000011611 */
[----:B------:R-:W-:Y:S02]  /*1eb0*/  SHF.R.U32.HI R5, RZ, R16, R5 ;  /* 0x00000010ff057219 */ /* 0x000fe40000011605 */
[----:B------:R-:W-:Y:S02]  /*1ec0*/  SEL R17, R0, R17, !P0 ;  /* 0x0000001100117207 */ /* 0x000fe40004000000 */
[----:B------:R-:W-:Y:S02]  /*1ed0*/  SHF.R.U32.HI R22, RZ, R7, R22 ;  /* 0x00000007ff167219 */ /* 0x000fe40000011616 */
[----:B---3--:R-:W-:-:S02]  /*1ee0*/  ISETP.NE.AND P1, PT, R18, 0x1, PT ;  /* 0x000000011200780c */ /* 0x008fc40003f25270 */
[----:B------:R-:W-:Y:S02]  /*1ef0*/  SEL R5, R8, R5, !P0 ;  /* 0x0000000508057207 */ /* 0x000fe40004000000 */
[----:B------:R-:W-:Y:S02]  /*1f00*/  SEL R19, R9, R20, !P1 ;  /* 0x0000001409137207 */ /* 0x000fe40004800000 */
[----:B------:R-:W-:Y:S01]  /*1f10*/  SEL R7, R11, R22, !P1 ;  /* 0x000000160b077207 */ /* 0x000fe20004800000 */
[----:B----4-:R-:W-:-:S04]  /*1f20*/  IMAD.HI.U32 R20, R17, R2, RZ ;  /* 0x0000000211147227 */ /* 0x010fc800078e00ff */
[----:B------:R-:W-:Y:S01]  /*1f30*/  IMAD.HI.U32 R6, R19, R2, RZ ;  /* 0x0000000213067227 */ /* 0x000fe200078e00ff */
[----:B------:R-:W-:-:S04]  /*1f40*/  @P3 SHF.R.U32.HI R17, RZ, R3, R20 ;  /* 0x00000003ff113219 */ /* 0x000fc80000011614 */
[----:B------:R-:W-:Y:S01]  /*1f50*/  @P3 SHF.R.U32.HI R19, RZ, R3, R6 ;  /* 0x00000003ff133219 */ /* 0x000fe20000011606 */
[----:B------:R-:W-:-:S04]  /*1f60*/  IMAD R17, R72, R17, RZ ;  /* 0x0000001148117224 */ /* 0x000fc800078e02ff */
[----:B------:R-:W-:Y:S01]  /*1f70*/  IMAD R6, R72, R19, RZ ;  /* 0x0000001348067224 */ /* 0x000fe200078e02ff */
[C---:B------:R-:W-:Y:S02]  /*1f80*/  ISETP.GE.AND P0, PT, R5.reuse, R17, PT ;  /* 0x000000110500720c */ /* 0x040fe40003f06270 */
[----:B------:R-:W-:Y:S02]  /*1f90*/  IADD3 R17, PT, PT, -R5, RZ, RZ ;  /* 0x000000ff05117210 */ /* 0x000fe40007ffe1ff */
[----:B------:R-:W-:Y:S01]  /*1fa0*/  ISETP.GE.OR P0, PT, R7, R6, P0 ;  /* 0x000000060700720c */ /* 0x000fe20000706670 */
[----:B------:R-:W-:-:S04]  /*1fb0*/  IMAD.HI.U32 R6, R5, R2, RZ ;  /* 0x0000000205067227 */ /* 0x000fc800078e00ff */
[----:B------:R-:W-:Y:S01]  /*1fc0*/  IMAD R8, R4, R17, R8 ;  /* 0x0000001104087224 */ /* 0x000fe200078e0208 */
[----:B------:R-:W-:-:S04]  /*1fd0*/  SHF.R.U32.HI R6, RZ, R3, R6 ;  /* 0x00000003ff067219 */ /* 0x000fc80000011606 */
[----:B------:R-:W-:-:S03]  /*1fe0*/  SEL R6, R5, R6, !P3 ;  /* 0x0000000605067207 */ /* 0x000fc60005800000 */
[----:B------:R-:W-:-:S04]  /*1ff0*/  @!P0 IMAD.HI.U32 R16, R7, R2, RZ ;  /* 0x0000000207108227 */ /* 0x000fc800078e00ff */
[----:B------:R-:W-:Y:S01]  /*2000*/  IMAD.MOV R2, RZ, RZ, -R6 ;  /* 0x000000ffff027224 */ /* 0x000fe200078e0a06 */
[----:B------:R-:W-:-:S03]  /*2010*/  @!P0 SHF.R.U32.HI R16, RZ, R3, R16 ;  /* 0x00000003ff108219 */ /* 0x000fc60000011610 */
[----:B------:R-:W-:Y:S01]  /*2020*/  IMAD R2, R72, R2, R5 ;  /* 0x0000000248027224 */ /* 0x000fe200078e0205 */
        /* <DEDUP_REMOVED lines=9> */
.L_x_33:
[----:B------:R-:W1:Y:S02]  /*20c0*/  LDCU UR8, c[0x0][0xb30] ;  /* 0x00016600ff0877ac */ /* 0x000e640008000800 */
[----:B-1----:R-:W-:-:S09]  /*20d0*/  UISETP.NE.AND UP0, UPT, UR8, 0x1, UPT ;  /* 0x000000010800788c */ /* 0x002fd2000bf05270 */
[----:B------:R-:W-:Y:S05]  /*20e0*/  BRA.U UP0, `(.L_x_34) ;  /* 0x0000000100407547 */ /* 0x000fea000b800000 */
[----:B------:R-:W1:Y:S08]  /*20f0*/  LDC.64 R4, c[0x0][0xb10] ;  /* 0x0002c400ff047b82 */ /* 0x000e700000000a00 */
[----:B------:R-:W2:Y:S08]  /*2100*/  LDC.64 R2, c[0x0][0xb18] ;  /* 0x0002c600ff027b82 */ /* 0x000eb00000000a00 */
[----:B------:R-:W3:Y:S08]  /*2110*/  LDC R6, c[0x0][0xb20] ;  /* 0x0002c800ff067b82 */ /* 0x000ef00000000800 */
[----:B------:R-:W4:Y:S01]  /*2120*/  LDC R16, c[0x0][0xb0c] ;  /* 0x0002c300ff107b82 */ /* 0x000f220000000800 */
[----:B-1----:R-:W-:-:S05]  /*2130*/  IMAD.HI.U32 R4, R11, R4, RZ ;  /* 0x000000040b047227 */ /* 0x002fca00078e00ff */
[----:B------:R-:W-:Y:S01]  /*2140*/  SHF.R.U32.HI R4, RZ, R5, R4 ;  /* 0x00000005ff047219 */ /* 0x000fe20000011604 */
[----:B--2---:R-:W-:Y:S01]  /*2150*/  IMAD.HI.U32 R3, R8, R3, RZ ;  /* 0x0000000308037227 */ /* 0x004fe200078e00ff */
[----:B------:R-:W-:-:S04]  /*2160*/  ISETP.NE.AND P0, PT, R2, 0x1, PT ;  /* 0x000000010200780c */ /* 0x000fc80003f05270 */
[----:B---3--:R-:W-:-:S04]  /*2170*/  SHF.R.U32.HI R3, RZ, R6, R3 ;  /* 0x00000006ff037219 */ /* 0x008fc80000011603 */
[----:B------:R-:W-:Y:S02]  /*2180*/  SEL R3, R8, R3, !P0 ;  /* 0x0000000308037207 */ /* 0x000fe40004000000 */
[----:B----4-:R-:W-:-:S04]  /*2190*/  ISETP.NE.AND P1, PT, R16, 0x1, PT ;  /* 0x000000011000780c */ /* 0x010fc80003f25270 */
[----:B------:R-:W-:-:S05]  /*21a0*/  SEL R4, R11, R4, !P1 ;  /* 0x000000040b047207 */ /* 0x000fca0004800000 */
[----:B------:R-:W-:Y:S02]  /*21b0*/  IMAD.IADD R5, R3, 0x1, -R4 ;  /* 0x0000000103057824 */ /* 0x000fe400078e0a04 */
[----:B------:R-:W-:Y:S02]  /*21c0*/  IMAD.IADD R3, R4, 0x1, -R3 ;  /* 0x0000000104037824 */ /* 0x000fe400078e0a03 */
[----:B------:R-:W-:Y:S02]  /*21d0*/  IMAD R11, R5, R16, R11 ;  /* 0x00000010050b7224 */ /* 0x000fe400078e020b */
[----:B------:R-:W-:-:S07]  /*21e0*/  IMAD R8, R3, R2, R8 ;  /* 0x0000000203087224 */ /* 0x000fce00078e0208 */
.L_x_34:
[----:B------:R-:W-:Y:S01]  /*21f0*/  VIADD R14, R14, 0x1 ;  /* 0x000000010e0e7836 */ /* 0x000fe20000000000 */
[----:B------:R-:W-:Y:S01]  /*2200*/  PLOP3.LUT P1, PT, PT, PT, PT, 0x80, 0x8 ;  /* 0x000000000008781c */ /* 0x000fe20003f2f070 */
[----:B------:R-:W-:Y:S02]  /*2210*/  IMAD.IADD R21, R11, 0x1, R170 ;  /* 0x000000010b157824 */ /* 0x000fe400078e02aa */
[----:B------:R-:W-:Y:S01]  /*2220*/  IMAD.IADD R20, R8, 0x1, R147 ;  /* 0x0000000108147824 */ /* 0x000fe200078e0293 */
[----:B------:R-:W-:-:S04]  /*2230*/  ISETP.NE.AND P0, PT, R14, 0x2, PT ;  /* 0x000000020e00780c */ /* 0x000fc80003f05270 */
[----:B------:R-:W-:Y:S02]  /*2240*/  SEL R2, RZ, 0x1, P0 ;  /* 0x00000001ff027807 */ /* 0x000fe40000000000 */
[----:B------:R-:W-:Y:S02]  /*2250*/  SEL R14, R14, RZ, P0 ;  /* 0x000000ff0e0e7207 */ /* 0x000fe40000000000 */
[----:B------:R-:W-:Y:S01]  /*2260*/  LOP3.LUT R13, R13, R2, RZ, 0x3c, !PT ;  /* 0x000000020d0d7212 */ /* 0x000fe200078e3cff */
[----:B------:R-:W-:Y:S06]  /*2270*/  @P2 BRA `(.L_x_35) ;  /* 0xfffffff000982947 */ /* 0x000fec000383ffff */
[----:B------:R-:W-:Y:S01]  /*2280*/  UIADD3 UR4, UPT, UPT, UR4, 0x18, URZ ;  /* 0x0000001804047890 */ /* 0x000fe2000fffe0ff */
[----:B------:R-:W-:-:S03]  /*2290*/  SHF.L.U32 R3, R15, 0x1f, RZ ;  /* 0x0000001f0f037819 */ /* 0x000fc600000006ff */
[----:B------:R-:W-:-:S09]  /*22a0*/  ULEA UR5, UR6, UR4, 0x3 ;  /* 0x0000000406057291 */ /* 0x000fd2000f8e18ff */
[----:B------:R-:W1:Y:S02]  /*22b0*/  SYNCS.PHASECHK.TRANS64.TRYWAIT P0, [UR5], R3 ;  /* 0x00000003ff0075a7 */ /* 0x000e640008001105 */
[----:B-1----:R-:W-:Y:S05]  /*22c0*/  @!P0 BRA `(.L_x_36) ;  /* 0x0000008c00348947 */ /* 0x002fea0003800000 */
.L_x_130:
[----:B------:R-:W-:-:S04]  /*22d0*/  UIADD3 UR6, UPT, UPT, UR6, 0x1, URZ ;  /* 0x0000000106067890 */ /* 0x000fc8000fffe0ff */
[----:B------:R-:W-:-:S04]  /*22e0*/  UISETP.NE.AND UP0, UPT, UR6, 0x3, UPT ;  /* 0x000000030600788c */ /* 0x000fc8000bf05270 */
[----:B------:R-:W-:Y:S02]  /*22f0*/  USEL UR7, URZ, 0x1, UP0 ;  /* 0x00000001ff077887 */ /* 0x000fe40008000000 */
[----:B------:R-:W-:-:S04]  /*2300*/  USEL UR6, UR6, URZ, UP0 ;  /* 0x000000ff06067287 */ /* 0x000fc80008000000 */
[----:B------:R-:W-:Y:S01]  /*2310*/  ULEA UR5, UR6, UR4, 0x3 ;  /* 0x0000000406057291 */ /* 0x000fe2000f8e18ff */
[----:B------:R-:W-:-:S04]  /*2320*/  LOP3.LUT R15, R15, UR7, RZ, 0x3c, !PT ;  /* 0x000000070f0f7c12 */ /* 0x000fc8000f8e3cff */
[----:B-1----:R-:W-:-:S04]  /*2330*/  SHF.L.U32 R3, R15, 0x1f, RZ ;  /* 0x0000001f0f037819 */ /* 0x002fc800000006ff */
[----:B------:R-:W1:Y:S02]  /*2340*/  SYNCS.PHASECHK.TRANS64.TRYWAIT P0, [UR5], R3 ;  /* 0x00000003ff0075a7 */ /* 0x000e640008001105 */
[----:B-1----:R-:W-:Y:S05]  /*2350*/  @!P0 BRA `(.L_x_37) ;  /* 0x0000008c00288947 */ /* 0x002fea0003800000 */
.L_x_132:
[----:B------:R-:W-:-:S04]  /*2360*/  UIADD3 UR6, UPT, UPT, UR6, 0x1, URZ ;  /* 0x0000000106067890 */ /* 0x000fc8000fffe0ff */
[----:B------:R-:W-:-:S04]  /*2370*/  UISETP.NE.AND UP0, UPT, UR6, 0x3, UPT ;  /* 0x000000030600788c */ /* 0x000fc8000bf05270 */
[----:B------:R-:W-:Y:S02]  /*2380*/  USEL UR5, URZ, 0x1, UP0 ;  /* 0x00000001ff057887 */ /* 0x000fe40008000000 */
[----:B------:R-:W-:-:S04]  /*2390*/  USEL UR6, UR6, URZ, UP0 ;  /* 0x000000ff06067287 */ /* 0x000fc80008000000 */
[----:B------:R-:W-:Y:S01]  /*23a0*/  ULEA UR6, UR6, UR4, 0x3 ;  /* 0x0000000406067291 */ /* 0x000fe2000f8e18ff */
[----:B-1----:R-:W-:-:S04]  /*23b0*/  LOP3.LUT R3, R15, UR5, RZ, 0x3c, !PT ;  /* 0x000000050f037c12 */ /* 0x002fc8000f8e3cff */
[----:B------:R-:W-:Y:S01]  /*23c0*/  SHF.L.U32 R3, R3, 0x1f, RZ ;  /* 0x0000001f03037819 */ /* 0x000fe200000006ff */
[----:B----4-:R-:W-:-:S07]  /*23d0*/  IMAD.U32 R0, RZ, RZ, UR6 ;  /* 0x00000006ff007e24 */ /* 0x010fce000f8e00ff */
.L_x_38:
[----:B-1----:R1:W2:Y:S02]  /*23e0*/  SYNCS.PHASECHK.TRANS64.TRYWAIT P0, [R0+URZ], R3 ;  /* 0x00000003000075a7 */ /* 0x0022a400080011ff */
[----:B--2---:R-:W-:Y:S05]  /*23f0*/  @!P0 NANOSLEEP.SYNCS 0x989680 ;  /* 0x009896800000895d */ /* 0x004fea0003900000 */
[----:B------:R-:W2:Y:S02]  /*2400*/  @!P0 SYNCS.PHASECHK.TRANS64 P0, [R0+URZ], R3 ;  /* 0x00000003000085a7 */ /* 0x000ea400080010ff */
[----:B--2---:R-:W-:Y:S05]  /*2410*/  @P0 EXIT ;  /* 0x000000000000094d */ /* 0x004fea0003800000 */
[----:B------:R-:W-:Y:S05]  /*2420*/  BRA `(.L_x_38) ;  /* 0xfffffffc00ec7947 */ /* 0x000fea000383ffff */
.L_x_17:
[----:B------:R-:W-:-:S04]  /*2430*/  UISETP.NE.AND UP1, UPT, UR37, URZ, UPT ;  /* 0x000000ff2500728c */ /* 0x000fc8000bf25270 */
[----:B------:R-:W-:-:S09]  /*2440*/  UISETP.NE.OR UP1, UPT, UR8, 0x1, UP1 ;  /* 0x000000010800788c */ /* 0x000fd20008f25670 */
[----:B------:R-:W-:Y:S05]  /*2450*/  BRA.U UP1, `(.L_x_39) ;  /* 0x0000000501487547 */ /* 0x000fea000b800000 */
[----:B------:R-:W-:Y:S01]  /*2460*/  ISETP.NE.AND P2, PT, R2, RZ, PT ;  /* 0x000000ff0200720c */ /* 0x000fe20003f45270 */
[----:B------:R-:W-:Y:S01]  /*2470*/  IMAD.MOV.U32 R12, RZ, RZ, 0x1 ;  /* 0x00000001ff0c7424 */ /* 0x000fe200078e00ff */
[----:B------:R-:W-:Y:S02]  /*2480*/  CS2R R10, SRZ ;  /* 0x00000000000a7805 */ /* 0x000fe4000001ff00 */
[----:B------:R-:W-:Y:S01]  /*2490*/  CS2R R8, SRZ ;  /* 0x0000000000087805 */ /* 0x000fe2000001ff00 */
[----:B------:R-:W-:Y:S01]  /*24a0*/  UMOV UR4, 0x400 ;  /* 0x0000040000047882 */ /* 0x000fe20000000000 */
[----:B------:R-:W-:Y:S01]  /*24b0*/  UMOV UR6, URZ ;  /* 0x000000ff00067c82 */ /* 0x000fe20008000000 */
[----:B------:R-:W-:-:S12]  /*24c0*/  ULEA UR37, UR37, UR4, 0x18 ;  /* 0x0000000425257291 */ /* 0x000fd8000f8ec0ff */
.L_x_43:
[----:B------:R-:W-:Y:S02]  /*24d0*/  LEA R0, R8, UR37, 0x3 ;  /* 0x0000002508007c11 */ /* 0x000fe4000f8e18ff */
[----:B------:R-:W-:-:S03]  /*24e0*/  SHF.L.U32 R5, R9, 0x1f, RZ ;  /* 0x0000001f09057819 */ /* 0x000fc600000006ff */
[----:B------:R-:W-:Y:S01]  /*24f0*/  VIADD R4, R0, 0xd0 ;  /* 0x000000d000047836 */ /* 0x000fe20000000000 */
[----:B------:R-:W1:Y:S02]  /*2500*/  SYNCS.PHASECHK.TRANS64.TRYWAIT P0, [R0+URZ+0xc0], R5 ;  /* 0x0000c005000075a7 */ /* 0x000e6400080011ff */
[----:B-1----:R-:W-:Y:S05]  /*2510*/  @!P0 BRA `(.L_x_40) ;  /* 0x0000008800d08947 */ /* 0x002fea0003800000 */
.L_x_133:
[----:B------:R-:W-:Y:S01]  /*2520*/  ULEA UR5, UR6, UR37, 0x3 ;  /* 0x0000002506057291 */ /* 0x000fe2000f8e18ff */
[----:B------:R-:W-:Y:S02]  /*2530*/  PRMT R4, RZ, 0x654, R4 ;  /* 0x00000654ff047816 */ /* 0x000fe40000000004 */
[----:B-1----:R-:W-:Y:S01]  /*2540*/  SHF.L.U32 R5, R12, 0x1f, RZ ;  /* 0x0000001f0c057819 */ /* 0x002fe200000006ff */
[----:B------:R-:W-:Y:S01]  /*2550*/  UIADD3 UR4, UPT, UPT, UR5, 0x80, URZ ;  /* 0x0000008005047890 */ /* 0x000fe2000fffe0ff */
[----:B------:R1:W-:Y:S05]  /*2560*/  SYNCS.ARRIVE.TRANS64.RED.A1T0 RZ, [R4+URZ], RZ ;  /* 0x000000ff04ff79a7 */ /* 0x0003ea00081004ff */
[----:B------:R-:W-:Y:S01]  /*2570*/  IMAD.U32 R7, RZ, RZ, UR4 ;  /* 0x00000004ff077e24 */ /* 0x000fe2000f8e00ff */
[----:B------:R-:W2:Y:S04]  /*2580*/  SYNCS.PHASECHK.TRANS64.TRYWAIT P0, [UR5+0x90], R5 ;  /* 0x00009005ff0075a7 */ /* 0x000ea80008001105 */
[----:B------:R-:W-:Y:S01]  /*2590*/  PRMT R6, R2, 0x654, R7 ;  /* 0x0000065402067816 */ /* 0x000fe20000000007 */
[----:B-1----:R-:W-:Y:S01]  /*25a0*/  @!P2 IMAD.MOV.U32 R4, RZ, RZ, 0x10 ;  /* 0x00000010ff04a424 */ /* 0x002fe200078e00ff */
[----:B--2---:R-:W-:Y:S06]  /*25b0*/  @!P0 BRA `(.L_x_41) ;  /* 0x0000008800bc8947 */ /* 0x004fec0003800000 */
.L_x_135:
[----:B------:R-:W-:Y:S01]  /*25c0*/  ULEA UR4, UR6, UR37, 0x4 ;  /* 0x0000002506047291 */ /* 0x000fe2000f8e20ff */
[----:B------:R-:W-:Y:S01]  /*25d0*/  SEL R3, R6, R3, !P2 ;  /* 0x0000000306037207 */ /* 0x000fe20005000000 */
[----:B------:R-:W-:Y:S01]  /*25e0*/  UIADD3 UR5, UPT, UPT, UR5, 0x80, URZ ;  /* 0x0000008005057890 */ /* 0x000fe2000fffe0ff */
[----:B-1----:R-:W-:Y:S01]  /*25f0*/  LEA R0, R11, UR37, 0x3 ;  /* 0x000000250b007c11 */ /* 0x002fe2000f8e18ff */
[----:B------:R-:W-:Y:S01]  /*2600*/  UIADD3 UR4, UPT, UPT, UR4, 0xf0, URZ ;  /* 0x000000f004047890 */ /* 0x000fe2000fffe0ff */
[----:B------:R-:W-:Y:S01]  /*2610*/  SHF.L.U32 R5, R10, 0x1f, RZ ;  /* 0x0000001f0a057819 */ /* 0x000fe200000006ff */
[----:B------:R1:W-:Y:S01]  /*2620*/  @!P2 SYNCS.ARRIVE.TRANS64.RED RZ, [R3+URZ], R4 ;  /* 0x0000000403ffa9a7 */ /* 0x0003e200080004ff */
[----:B------:R-:W-:Y:S01]  /*2630*/  UIADD3 UR6, UPT, UPT, UR6, 0x1, URZ ;  /* 0x0000000106067890 */ /* 0x000fe2000fffe0ff */
[----:B------:R-:W-:-:S03]  /*2640*/  VIADD R8, R8, 0x1 ;  /* 0x0000000108087836 */ /* 0x000fc60000000000 */
[----:B------:R-:W-:Y:S02]  /*2650*/  UISETP.NE.AND UP0, UPT, UR6, 0x2, UPT ;  /* 0x000000020600788c */ /* 0x000fe4000bf05270 */
[----:B------:R-:W-:Y:S06]  /*2660*/  UGETNEXTWORKID.BROADCAST [UR4], [UR5] ;  /* 0x00000000040073ca */ /* 0x000fec0008000100 */
[----:B------:R-:W-:Y:S01]  /*2670*/  USEL UR4, URZ, 0x1, UP0 ;  /* 0x00000001ff047887 */ /* 0x000fe20008000000 */
[----:B------:R-:W-:Y:S01]  /*2680*/  ISETP.NE.AND P0, PT, R8, 0x2, PT ;  /* 0x000000020800780c */ /* 0x000fe20003f05270 */
[----:B------:R-:W-:Y:S01]  /*2690*/  USEL UR6, UR6, URZ, UP0 ;  /* 0x000000ff06067287 */ /* 0x000fe20008000000 */
[----:B------:R-:W2:Y:S03]  /*26a0*/  SYNCS.PHASECHK.TRANS64.TRYWAIT P1, [R0+URZ+0x80], R5 ;  /* 0x00008005000075a7 */ /* 0x000ea600080211ff */
[----:B------:R-:W-:Y:S01]  /*26b0*/  LOP3.LUT R12, R12, UR4, RZ, 0x3c, !PT ;  /* 0x000000040c0c7c12 */ /* 0x000fe2000f8e3cff */
[----:B-12---:R-:W-:Y:S07]  /*26c0*/  @!P1 BRA `(.L_x_42) ;  /* 0x0000008800909947 */ /* 0x006fee0003800000 */
.L_x_136:
[C---:B------:R-:W-:Y:S01]  /*26d0*/  LEA R4, R11.reuse, UR37, 0x4 ;  /* 0x000000250b047c11 */ /* 0x040fe2000f8e20ff */
[----:B-1----:R-:W-:Y:S01]  /*26e0*/  VIADD R0, R0, 0x90 ;  /* 0x0000009000007836 */ /* 0x002fe20000000000 */
[----:B------:R-:W-:Y:S01]  /*26f0*/  SEL R8, R8, RZ, P0 ;  /* 0x000000ff08087207 */ /* 0x000fe20000000000 */
[----:B------:R-:W-:-:S03]  /*2700*/  VIADD R11, R11, 0x1 ;  /* 0x000000010b0b7836 */ /* 0x000fc60000000000 */
[----:B------:R-:W1:Y:S01]  /*2710*/  LDS.128 R4, [R4+0xf0] ;  /* 0x0000f00004047984 */ /* 0x000e620000000c00 */
[----:B------:R-:W-:Y:S02]  /*2720*/  PRMT R0, RZ, 0x654, R0 ;  /* 0x00000654ff007816 */ /* 0x000fe40000000000 */
[C---:B------:R-:W-:Y:S01]  /*2730*/  ISETP.NE.AND P1, PT, R11.reuse, 0x2, PT ;  /* 0x000000020b00780c */ /* 0x040fe20003f25270 */
[----:B------:R-:W-:Y:S01]  /*2740*/  @!PT LDS RZ, [RZ] ;  /* 0x00000000fffff984 */ /* 0x000fe20000000800 */
[----:B------:R-:W-:Y:S01]  /*2750*/  @!PT LDS RZ, [RZ] ;  /* 0x00000000fffff984 */ /* 0x000fe20000000800 */
[----:B------:R-:W-:Y:S01]  /*2760*/  @!PT LDS RZ, [RZ] ;  /* 0x00000000fffff984 */ /* 0x000fe20000000800 */
[----:B------:R-:W-:Y:S01]  /*2770*/  @!PT LDS RZ, [RZ] ;  /* 0x00000000fffff984 */ /* 0x000fe20000000800 */
[----:B------:R2:W-:Y:S06]  /*2780*/  MEMBAR.ALL.CTA ;  /* 0x0000000000007992 */ /* 0x0005ec0000008000 */
[----:B--2---:R-:W2:Y:S01]  /*2790*/  FENCE.VIEW.ASYNC.S ;  /* 0x00000000000073c6 */ /* 0x004ea20000000000 */
[----:B------:R-:W-:Y:S01]  /*27a0*/  SEL R11, R11, RZ, P1 ;  /* 0x000000ff0b0b7207 */ /* 0x000fe20000800000 */
[----:B--2---:R2:W-:Y:S01]  /*27b0*/  SYNCS.ARRIVE.TRANS64.RED.A1T0 RZ, [R0+URZ], RZ ;  /* 0x000000ff00ff79a7 */ /* 0x0045e200081004ff */
[----:B-1----:R-:W-:-:S02]  /*27c0*/  LOP3.LUT P3, RZ, R6, 0x1, RZ, 0xc0, !PT ;  /* 0x0000000106ff7812 */ /* 0x002fc4000786c0ff */
[----:B------:R-:W-:-:S04]  /*27d0*/  SEL R5, RZ, 0x1, P1 ;  /* 0x00000001ff057807 */ /* 0x000fc80000800000 */
[----:B------:R-:W-:Y:S02]  /*27e0*/  LOP3.LUT R10, R10, R5, RZ, 0x3c, !PT ;  /* 0x000000050a0a7212 */ /* 0x000fe400078e3cff */
[----:B--2---:R-:W-:-:S04]  /*27f0*/  SEL R0, RZ, 0x1, P0 ;  /* 0x00000001ff007807 */ /* 0x004fc80000000000 */
[----:B------:R-:W-:Y:S01]  /*2800*/  LOP3.LUT R9, R9, R0, RZ, 0x3c, !PT ;  /* 0x0000000009097212 */ /* 0x000fe200078e3cff */
[----:B------:R-:W-:Y:S06]  /*2810*/  @P3 BRA `(.L_x_43) ;  /* 0xfffffffc002c3947 */ /* 0x000fec000383ffff */
[----:B------:R-:W-:Y:S01]  /*2820*/  ULEA UR5, UR6, UR37, 0x3 ;  /* 0x0000002506057291 */ /* 0x000fe2000f8e18ff */
[----:B------:R-:W-:-:S08]  /*2830*/  SHF.L.U32 R3, R12, 0x1f, RZ ;  /* 0x0000001f0c037819 */ /* 0x000fd000000006ff */
[----:B------:R-:W1:Y:S02]  /*2840*/  SYNCS.PHASECHK.TRANS64 P0, [UR5+0x90], R3 ;  /* 0x00009003ff0075a7 */ /* 0x000e640008001005 */
[----:B-1----:R-:W-:Y:S05]  /*2850*/  @P0 BRA `(.L_x_44) ;  /* 0x0000000000080947 */ /* 0x002fea0003800000 */
[----:B------:R-:W1:Y:S02]  /*2860*/  SYNCS.PHASECHK.TRANS64.TRYWAIT P0, [UR5+0x90], R3 ;  /* 0x00009003ff0075a7 */ /* 0x000e640008001105 */
[----:B-1----:R-:W-:Y:S05]  /*2870*/  @!P0 BRA `(.L_x_45) ;  /* 0x0000008800388947 */ /* 0x002fea0003800000 */
.L_x_44:
[----:B------:R-:W-:-:S04]  /*2880*/  UIADD3 UR4, UPT, UPT, UR6, 0x1, URZ ;  /* 0x0000000106047890 */ /* 0x000fc8000fffe0ff */
[----:B------:R-:W-:-:S04]  /*2890*/  UISETP.NE.AND UP0, UPT, UR4, 0x2, UPT ;  /* 0x000000020400788c */ /* 0x000fc8000bf05270 */
[----:B------:R-:W-:Y:S02]  /*28a0*/  USEL UR7, URZ, 0x1, UP0 ;  /* 0x00000001ff077887 */ /* 0x000fe40008000000 */
[----:B------:R-:W-:-:S04]  /*28b0*/  USEL UR4, UR4, URZ, UP0 ;  /* 0x000000ff04047287 */ /* 0x000fc80008000000 */
[----:B------:R-:W-:Y:S01]  /*28c0*/  ULEA UR4, UR4, UR37, 0x3 ;  /* 0x0000002504047291 */ /* 0x000fe2000f8e18ff */
[----:B-1----:R-:W-:-:S04]  /*28d0*/  LOP3.LUT R3, R12, UR7, RZ, 0x3c, !PT ;  /* 0x000000070c037c12 */ /* 0x002fc8000f8e3cff */
[----:B------:R-:W-:-:S04]  /*28e0*/  SHF.L.U32 R0, R3, 0x1f, RZ ;  /* 0x0000001f03007819 */ /* 0x000fc800000006ff */
[----:B------:R-:W1:Y:S02]  /*28f0*/  SYNCS.PHASECHK.TRANS64 P0, [UR4+0x90], R0 ;  /* 0x00009000ff0075a7 */ /* 0x000e640008001004 */
[----:B-1----:R-:W-:Y:S05]  /*2900*/  @P0 EXIT ;  /* 0x000000000000094d */ /* 0x002fea0003800000 */
[----:B------:R-:W-:Y:S02]  /*2910*/  SHF.L.U32 R3, R3, 0x1f, RZ ;  /* 0x0000001f03037819 */ /* 0x000fe400000006ff */
[----:B------:R-:W-:-:S07]  /*2920*/  MOV R0, UR4 ;  /* 0x0000000400007c02 */ /* 0x000fce0008000f00 */
.L_x_46:
[----:B-1----:R1:W2:Y:S02]  /*2930*/  SYNCS.PHASECHK.TRANS64.TRYWAIT P0, [R0+URZ+0x90], R3 ;  /* 0x00009003000075a7 */ /* 0x0022a400080011ff */
[----:B--2---:R-:W-:Y:S05]  /*2940*/  @!P0 NANOSLEEP.SYNCS 0x989680 ;  /* 0x009896800000895d */ /* 0x004fea0003900000 */
[----:B------:R-:W2:Y:S02]  /*2950*/  @!P0 SYNCS.PHASECHK.TRANS64 P0, [R0+URZ+0x90], R3 ;  /* 0x00009003000085a7 */ /* 0x000ea400080010ff */
[----:B--2---:R-:W-:Y:S05]  /*2960*/  @P0 EXIT ;  /* 0x000000000000094d */ /* 0x004fea0003800000 */
[----:B------:R-:W-:Y:S05]  /*2970*/  BRA `(.L_x_46) ;  /* 0xfffffffc00ec7947 */ /* 0x000fea000383ffff */
.L_x_39:
[----:B------:R-:W-:-:S09]  /*2980*/  UISETP.NE.AND UP1, UPT, UR8, URZ, UPT ;  /* 0x000000ff0800728c */ /* 0x000fd2000bf25270 */
[----:B------:R-:W-:Y:S05]  /*2990*/  BRA.U UP1, `(.L_x_47) ;  /* 0x0000000d01347547 */ /* 0x000fea000b800000 */
[----:B------:R-:W-:Y:S01]  /*29a0*/  UMOV UR4, 0x40 ;  /* 0x0000004000047882 */ /* 0x000fe20000000000 */
[----:B------:R-:W-:Y:S01]  /*29b0*/  NOP ;  /* 0x0000000000007918 */ /* 0x000fe20000000000 */
[----:B------:R-:W-:Y:S01]  /*29c0*/  ULEA UR4, UR37, UR4, 0x18 ;  /* 0x0000000425047291 */ /* 0x000fe2000f8ec0ff */
[----:B------:R-:W-:Y:S02]  /*29d0*/  UMOV UR5, 0x400 ;  /* 0x0000040000057882 */ /* 0x000fe40000000000 */
[----:B------:R-:W-:-:S06]  /*29e0*/  ULEA UR37, UR37, UR5, 0x18 ;  /* 0x0000000525257291 */ /* 0x000fcc000f8ec0ff */
[----:B------:R-:W1:Y:S02]  /*29f0*/  LDS.U8 R0, [UR4+0x1c] ;  /* 0x00001c04ff007984 */ /* 0x000e640008000000 */
[----:B-1----:R-:W-:-:S13]  /*2a00*/  ISETP.NE.AND P0, PT, R0, RZ, PT ;  /* 0x000000ff0000720c */ /* 0x002fda0003f05270 */
[----:B------:R-:W-:Y:S05]  /*2a10*/  @P0 BRA `(.L_x_48) ;  /* 0x0000000000580947 */ /* 0x000fea0003800000 */
[----:B------:R-:W-:-:S13]  /*2a20*/  ELECT P0, URZ, PT ;  /* 0x0000000000ff782f */ /* 0x000fda0003800000 */
[----:B------:R-:W-:Y:S05]  /*2a30*/  @!P0 BRA `(.L_x_49) ;  /* 0x0000000000608947 */ /* 0x000fea0003800000 */
[----:B------:R-:W-:Y:S01]  /*2a40*/  UMOV UR5, 0x10 ;  /* 0x0000001000057882 */ /* 0x000fe20000000000 */
[----:B------:R-:W-:Y:S01]  /*2a50*/  HFMA2 R0, -RZ, RZ, 0, 5.9604644775390625e-08 ;  /* 0x00000001ff007431 */ /* 0x000fe200000001ff */
[----:B------:R-:W-:-:S03]  /*2a60*/  MOV R2, 0xffff ;  /* 0x0000ffff00027802 */ /* 0x000fc60000000f00 */
[----:B------:R-:W-:Y:S04]  /*2a70*/  DEPBAR.LE SB1, 0x36 ;  /* 0x00009d800000791a */ /* 0x000fe80000000000 */
[----:B------:R-:W1:Y:S02]  /*2a80*/  UTCATOMSWS.FIND_AND_SET.ALIGN UP0, UR5, UR5 ;  /* 0x00000005000575e3 */ /* 0x000e640008000800 */
[----:B-1----:R-:W-:Y:S01]  /*2a90*/  MOV R3, UR5 ;  /* 0x0000000500037c02 */ /* 0x002fe20008000f00 */
[----:B------:R-:W-:Y:S06]  /*2aa0*/  BRA.U UP0, `(.L_x_50) ;  /* 0x0000000100187547 */ /* 0x000fec000b800000 */
.L_x_51:
[----:B------:R-:W-:Y:S05]  /*2ab0*/  NANOSLEEP 0x64 ;  /* 0x000000640000795d */ /* 0x000fea0003800000 */
[----:B------:R-:W-:-:S05]  /*2ac0*/  UMOV UR5, 0x10 ;  /* 0x0000001000057882 */ /* 0x000fca0000000000 */
[----:B------:R-:W-:Y:S04]  /*2ad0*/  DEPBAR.LE SB1, 0x36 ;  /* 0x00009d800000791a */ /* 0x000fe80000000000 */
[----:B------:R-:W1:Y:S02]  /*2ae0*/  UTCATOMSWS.FIND_AND_SET.ALIGN UP0, UR5, UR5 ;  /* 0x00000005000575e3 */ /* 0x000e640008000800 */
[----:B-1----:R-:W-:Y:S01]  /*2af0*/  MOV R3, UR5 ;  /* 0x0000000500037c02 */ /* 0x002fe20008000f00 */
[----:B------:R-:W-:Y:S05]  /*2b00*/  BRA.U !UP0, `(.L_x_51) ;  /* 0xfffffffd08e87547 */ /* 0x000fea000b83ffff */
.L_x_50:
[-C--:B------:R-:W-:Y:S02]  /*2b10*/  SHF.L.U32 R2, R2, R3.reuse, RZ ;  /* 0x0000000302027219 */ /* 0x080fe400000006ff */
[----:B------:R-:W-:Y:S01]  /*2b20*/  SHF.L.U32 R0, R0, R3, RZ ;  /* 0x0000000300007219 */ /* 0x000fe200000006ff */
[----:B------:R-:W-:Y:S02]  /*2b30*/  IMAD.SHL.U32 R3, R3, 0x20, RZ ;  /* 0x0000002003037824 */ /* 0x000fe400078e00ff */
[----:B------:R1:W-:Y:S04]  /*2b40*/  ATOMS.OR RZ, [UR4+0x14], R2 ;  /* 0x00001402ffff798c */ /* 0x0003e8000b000004 */
[----:B------:R1:W-:Y:S04]  /*2b50*/  ATOMS.OR RZ, [UR4+0x18], R0 ;  /* 0x00001800ffff798c */ /* 0x0003e8000b000004 */
[----:B------:R1:W-:Y:S01]  /*2b60*/  STS [UR37+0x110], R3 ;  /* 0x00011003ff007988 */ /* 0x0003e20008000825 */
[----:B------:R-:W-:Y:S05]  /*2b70*/  BRA `(.L_x_49) ;  /* 0x0000000000107947 */ /* 0x000fea0003800000 */
.L_x_48:
[----:B------:R-:W-:Y:S02]  /*2b80*/  MOV R0, 0xffffffff ;  /* 0xffffffff00007802 */ /* 0x000fe40000000f00 */
[----:B------:R-:W-:-:S03]  /*2b90*/  MOV R2, 0x2bc0 ;  /* 0x00002bc000027802 */ /* 0x000fc60000000f00 */
[----:B------:R1:W-:Y:S04]  /*2ba0*/  STS [UR37+0x110], R0 ;  /* 0x00011000ff007988 */ /* 0x0003e80008000825 */
[----:B-1-3-5:R-:W-:Y:S05]  /*2bb0*/  CALL.REL.NOINC `($__internal_1_$__cuda_sm10x_tcgen05_guardrail_trap_phase_invalid_during_alloc) ;  /* 0x0000008c004c7944 */ /* 0x02afea0003c00000 */
.L_x_49:
[----:B------:R-:W-:Y:S05]  /*2bc0*/  WARPSYNC.ALL ;  /* 0x0000000000007948 */ /* 0x000fea0003800000 */
[----:B------:R-:W2:Y:S01]  /*2bd0*/  S2UR UR6, SR_CgaCtaId ;  /* 0x00000000000679c3 */ /* 0x000ea20000008800 */
[----:B------:R-:W-:Y:S01]  /*2be0*/  UMOV UR4, 0x400 ;  /* 0x0000040000047882 */ /* 0x000fe20000000000 */
[----:B------:R-:W-:-:S06]  /*2bf0*/  NOP ;  /* 0x0000000000007918 */ /* 0x000fcc0000000000 */
[----:B------:R-:W-:Y:S06]  /*2c00*/  BAR.ARV 0x6, 0xa0 ;  /* 0x0182800000007b1d */ /* 0x000fec0000002000 */
[----:B------:R-:W4:Y:S01]  /*2c10*/  LDCU UR7, c[0x0][0x38c] ;  /* 0x00007180ff0777ac */ /* 0x000f220008000800 */
[----:B------:R-:W-:Y:S01]  /*2c20*/  IMAD.MOV.U32 R11, RZ, RZ, 0x1 ;  /* 0x00000001ff0b7424 */ /* 0x000fe200078e00ff */
[----:B------:R-:W-:Y:S01]  /*2c30*/  CS2R R8, SRZ ;  /* 0x0000000000087805 */ /* 0x000fe2000001ff00 */
[----:B------:R-:W-:Y:S01]  /*2c40*/  IMAD.MOV.U32 R10, RZ, RZ, RZ ;  /* 0x000000ffff0a7224 */ /* 0x000fe200078e00ff */
[----:B------:R-:W-:Y:S01]  /*2c50*/  UMOV UR18, URZ ;  /* 0x000000ff00127c82 */ /* 0x000fe20008000000 */
[----:B------:R-:W-:Y:S01]  /*2c60*/  UMOV UR17, URZ ;  /* 0x000000ff00117c82 */ /* 0x000fe20008000000 */
[----:B------:R-:W-:Y:S01]  /*2c70*/  UMOV UR22, 0x0 ;  /* 0x0000000000167882 */ /* 0x000fe20000000000 */
[----:B------:R-:W-:Y:S01]  /*2c80*/  UMOV UR23, 0x8400010 ;  /* 0x0840001000177882 */ /* 0x000fe20000000000 */
[----:B------:R-:W-:Y:S01]  /*2c90*/  UMOV UR20, 0x0 ;  /* 0x0000000000147882 */ /* 0x000fe20000000000 */
[----:B------:R-:W-:Y:S01]  /*2ca0*/  UMOV UR21, 0x8400010 ;  /* 0x0840001000157882 */ /* 0x000fe20000000000 */
[----:B--2---:R-:W-:Y:S01]  /*2cb0*/  ULEA UR6, UR6, UR4, 0x18 ;  /* 0x0000000406067291 */ /* 0x004fe2000f8ec0ff */
[----:B------:R-:W2:Y:S03]  /*2cc0*/  LDCU UR4, c[0x0][0x38c] ;  /* 0x00007180ff0477ac */ /* 0x000ea60008000800 */
[----:B------:R-:W-:-:S02]  /*2cd0*/  UIADD3 UR11, UPT, UPT, UR6, 0xc400, URZ ;  /* 0x0000c400060b7890 */ /* 0x000fc4000fffe0ff */
[----:B----4-:R-:W-:-:S03]  /*2ce0*/  UIADD3 UR7, UPT, UPT, UR7, 0x3f, URZ ;  /* 0x0000003f07077890 */ /* 0x010fc6000fffe0ff */
[----:B-1----:R-:W1:Y:S01]  /*2cf0*/  LDS R0, [UR6+0x110] ;  /* 0x00011006ff007984 */ /* 0x002e620008000800 */
[----:B------:R-:W-:Y:S02]  /*2d00*/  UIADD3 UR12, UPT, UPT, UR6, 0x12400, URZ ;  /* 0x00012400060c7890 */ /* 0x000fe4000fffe0ff */
[----:B------:R-:W-:Y:S02]  /*2d10*/  USHF.R.S32.HI UR5, URZ, 0x1f, UR7 ;  /* 0x0000001fff057899 */ /* 0x000fe40008011407 */
[----:B------:R-:W-:Y:S02]  /*2d20*/  USHF.R.U32.HI UR11, URZ, 0x4, UR11 ;  /* 0x00000004ff0b7899 */ /* 0x000fe4000801160b */
[----:B------:R-:W-:Y:S02]  /*2d30*/  ULEA.HI UR5, UR5, UR7, URZ, 0x6 ;  /* 0x0000000705057291 */ /* 0x000fe4000f8f30ff */
[----:B------:R-:W-:Y:S02]  /*2d40*/  USHF.R.U32.HI UR12, URZ, 0x4, UR12 ;  /* 0x00000004ff0c7899 */ /* 0x000fe4000801160c */
[----:B------:R-:W-:-:S02]  /*2d50*/  USHF.R.S32.HI UR5, URZ, 0x6, UR5 ;  /* 0x00000006ff057899 */ /* 0x000fc40008011405 */
[----:B------:R-:W-:Y:S02]  /*2d60*/  ULOP3.LUT UR11, UR11, 0x3fff, URZ, 0xc0, !UPT ;  /* 0x00003fff0b0b7892 */ /* 0x000fe4000f8ec0ff */
[----:B------:R-:W-:Y:S02]  /*2d70*/  UISETP.LT.AND UP0, UPT, UR5, 0x1, UPT ;  /* 0x000000010500788c */ /* 0x000fe4000bf01270 */
[----:B------:R-:W-:Y:S02]  /*2d80*/  ULOP3.LUT UR12, UR12, 0x3fff, URZ, 0xc0, !UPT ;  /* 0x00003fff0c0c7892 */ /* 0x000fe4000f8ec0ff */
[----:B------:R-:W-:Y:S02]  /*2d90*/  USEL UR10, UR5, 0x1, !UP0 ;  /* 0x00000001050a7887 */ /* 0x000fe4000c000000 */
[----:B------:R-:W-:Y:S02]  /*2da0*/  ULOP3.LUT UR11, UR11, 0x10000, URZ, 0xfc, !UPT ;  /* 0x000100000b0b7892 */ /* 0x000fe4000f8efcff */
[----:B------:R-:W-:-:S02]  /*2db0*/  ULOP3.LUT UR12, UR12, 0x10000, URZ, 0xfc, !UPT ;  /* 0x000100000c0c7892 */ /* 0x000fc4000f8efcff */
[----:B------:R-:W-:Y:S02]  /*2dc0*/  UIADD3 UR10, UPT, UPT, -UR10, URZ, URZ ;  /* 0x000000ff0a0a7290 */ /* 0x000fe4000fffe1ff */
[----:B--2---:R-:W-:Y:S01]  /*2dd0*/  UISETP.GE.AND UP3, UPT, UR4, 0x1, UPT ;  /* 0x000000010400788c */ /* 0x004fe2000bf66270 */
[----:B-1----:R-:W-:-:S15]  /*2de0*/  R2UR UR19, R0 ;  /* 0x00000000001372ca */ /* 0x002fde00000e0000 */
.L_x_58:
[----:B------:R-:W-:Y:S02]  /*2df0*/  LEA R0, R10, UR6, 0x3 ;  /* 0x000000060a007c11 */ /* 0x000fe4000f8e18ff */
[----:B------:R-:W-:Y:S02]  /*2e00*/  SHF.L.U32 R5, R9, 0x1f, RZ ;  /* 0x0000001f09057819 */ /* 0x000fe400000006ff */
[----:B------:R-:W-:Y:S01]  /*2e10*/  PLOP3.LUT P0, PT, PT, PT, UP3, 0x80, 0x8 ;  /* 0x000000000008781c */ /* 0x000fe20003f0f038 */
[----:B------:R-:W-:Y:S01]  /*2e20*/  VIADD R3, R0, 0x90 ;  /* 0x0000009000037836 */ /* 0x000fe20000000000 */
[----:B-1----:R-:W1:Y:S02]  /*2e30*/  SYNCS.PHASECHK.TRANS64.TRYWAIT P1, [R0+URZ+0x80], R5 ;  /* 0x00008005000075a7 */ /* 0x002e6400080211ff */
[----:B-1--4-:R-:W-:Y:S09]  /*2e40*/  @!P1 BRA `(.L_x_52) ;  /* 0x0000008000dc9947 */ /* 0x012ff20003800000 */
.L_x_138:
[----:B------:R-:W-:Y:S01]  /*2e50*/  LEA R4, R10, UR6, 0x4 ;  /* 0x000000060a047c11 */ /* 0x000fe2000f8e20ff */
[----:B------:R-:W-:Y:S01]  /*2e60*/  @UP3 ULEA UR4, UR17, UR6, 0x3 ;  /* 0x0000000611043291 */ /* 0x000fe2000f8e18ff */
[----:B------:R-:W-:Y:S01]  /*2e70*/  PLOP3.LUT P2, PT, PT, PT, PT, 0x80, 0x8 ;  /* 0x000000000008781c */ /* 0x000fe20003f4f070 */
[----:B------:R-:W-:Y:S01]  /*2e80*/  ULEA UR8, UR18, UR6, 0x3 ;  /* 0x0000000612087291 */ /* 0x000fe2000f8e18ff */
[----:B------:R-:W-:Y:S01]  /*2e90*/  PRMT R3, RZ, 0x654, R3 ;  /* 0x00000654ff037816 */ /* 0x000fe20000000003 */
[----:B------:R-:W-:Y:S01]  /*2ea0*/  ULEA UR9, UR18, UR19, 0x8 ;  /* 0x0000001312097291 */ /* 0x000fe2000f8e40ff */
[----:B-1----:R-:W1:Y:S01]  /*2eb0*/  LDS.128 R4, [R4+0xf0] ;  /* 0x0000f00004047984 */ /* 0x002e620000000c00 */
[----:B------:R-:W-:Y:S02]  /*2ec0*/  @P0 SHF.L.U32 R2, R8, 0x1f, RZ ;  /* 0x0000001f08020819 */ /* 0x000fe400000006ff */
[----:B------:R-:W-:Y:S01]  /*2ed0*/  SHF.L.U32 R0, R11, 0x1f, RZ ;  /* 0x0000001f0b007819 */ /* 0x000fe200000006ff */
[----:B------:R-:W-:Y:S01]  /*2ee0*/  @!PT LDS RZ, [RZ] ;  /* 0x00000000fffff984 */ /* 0x000fe20000000800 */
[----:B------:R-:W-:Y:S01]  /*2ef0*/  @!PT LDS RZ, [RZ] ;  /* 0x00000000fffff984 */ /* 0x000fe20000000800 */
[----:B------:R-:W-:Y:S01]  /*2f00*/  @!PT LDS RZ, [RZ] ;  /* 0x00000000fffff984 */ /* 0x000fe20000000800 */
[----:B------:R-:W-:Y:S01]  /*2f10*/  @!PT LDS RZ, [RZ] ;  /* 0x00000000fffff984 */ /* 0x000fe20000000800 */
[----:B------:R2:W-:Y:S06]  /*2f20*/  MEMBAR.ALL.CTA ;  /* 0x0000000000007992 */ /* 0x0005ec0000008000 */
[----:B--2---:R-:W2:Y:S02]  /*2f30*/  FENCE.VIEW.ASYNC.S ;  /* 0x00000000000073c6 */ /* 0x004ea40000000000 */
[----:B--2---:R2:W-:Y:S01]  /*2f40*/  SYNCS.ARRIVE.TRANS64.RED.A1T0 RZ, [R3+URZ], RZ ;  /* 0x000000ff03ff79a7 */ /* 0x0045e200081004ff */
[----:B------:R2:W4:Y:S01]  /*2f50*/  @P0 SYNCS.PHASECHK.TRANS64.TRYWAIT P2, [UR4], R2 ;  /* 0x00000002ff0005a7 */ /* 0x0005220008041104 */
[----:B-1----:R-:W-:Y:S01]  /*2f60*/  LOP3.LUT P1, RZ, R6, 0x1, RZ, 0xc0, !PT ;  /* 0x0000000106ff7812 */ /* 0x002fe2000782c0ff */
[----:B------:R-:W1:Y:S02]  /*2f70*/  SYNCS.PHASECHK.TRANS64.TRYWAIT P0, [UR8+0xb0], R0 ;  /* 0x0000b000ff0075a7 */ /* 0x000e640008001108 */
[----:B-12-4-:R-:W-:Y:S10]  /*2f80*/  @!P0 BRA `(.L_x_53) ;  /* 0x0000008000a08947 */ /* 0x016ff40003800000 */
.L_x_140:
[----:B------:R-:W-:Y:S01]  /*2f90*/  IADD3 R10, PT, PT, R10, 0x1, RZ ;  /* 0x000000010a0a7810 */ /* 0x000fe20007ffe0ff */
[----:B------:R-:W-:Y:S06]  /*2fa0*/  BRA.U !UP3, `(.L_x_54) ;  /* 0x000000010b987547 */ /* 0x000fec000b800000 */
[----:B------:R-:W-:Y:S01]  /*2fb0*/  UPLOP3.LUT UP4, UPT, UPT, UPT, UPT, 0x40, 0x4 ;  /* 0x000000000004789c */ /* 0x000fe20003f8e870 */
[----:B------:R-:W-:Y:S01]  /*2fc0*/  UMOV UR16, UR10 ;  /* 0x0000000a00107c82 */ /* 0x000fe20008000000 */
[----:B------:R-:W-:Y:S01]  /*2fd0*/  UMOV UR15, UR5 ;  /* 0x00000005000f7c82 */ /* 0x000fe20008000000 */
[----:B------:R-:W-:-:S08]  /*2fe0*/  UMOV UR14, UR17 ;  /* 0x00000011000e7c82 */ /* 0x000fd00008000000 */
.L_x_57:
[----:B------:R-:W-:Y:S02]  /*2ff0*/  UIADD3 UR16, UPT, UPT, UR16, 0x1, URZ ;  /* 0x0000000110107890 */ /* 0x000fe4000fffe0ff */
[----:B--2---:R-:W-:Y:S02]  /*3000*/  ULEA UR7, UR14, UR6, 0x3 ;  /* 0x000000060e077291 */ /* 0x004fe4000f8e18ff */
[----:B------:R-:W-:Y:S01]  /*3010*/  UISETP.NE.AND UP0, UPT, UR16, URZ, UPT ;  /* 0x000000ff1000728c */ /* 0x000fe2000bf05270 */
[----:B----4-:R-:W-:Y:S10]  /*3020*/  @P2 BRA `(.L_x_55) ;  /* 0x00000000000c2947 */ /* 0x010ff40003800000 */
[----:B-1----:R-:W-:Y:S04]  /*3030*/  SHF.L.U32 R3, R8, 0x1f, RZ ;  /* 0x0000001f08037819 */ /* 0x002fe800000006ff */
[----:B------:R-:W1:Y:S02]  /*3040*/  SYNCS.PHASECHK.TRANS64.TRYWAIT P0, [UR7], R3 ;  /* 0x00000003ff0075a7 */ /* 0x000e640008001107 */
[----:B-1----:R-:W-:Y:S05]  /*3050*/  @!P0 BRA `(.L_x_56) ;  /* 0x0000008000848947 */ /* 0x002fea0003800000 */
.L_x_55:
[----:B------:R-:W-:Y:S01]  /*3060*/  UISETP.NE.AND UP1, UPT, UR15, 0x1, UPT ;  /* 0x000000010f00788c */ /* 0x000fe2000bf25270 */
[----:B------:R-:W-:Y:S01]  /*3070*/  PLOP3.LUT P2, PT, PT, PT, PT, 0x80, 0x8 ;  /* 0x000000000008781c */ /* 0x000fe20003f4f070 */
[----:B------:R-:W-:Y:S02]  /*3080*/  UIADD3 UR17, UPT, UPT, UR14, 0x1, URZ ;  /* 0x000000010e117890 */ /* 0x000fe4000fffe0ff */
[----:B------:R-:W-:Y:S02]  /*3090*/  ULEA UR24, UR14, UR12, 0xa ;  /* 0x0000000c0e187291 */ /* 0x000fe4000f8e50ff */
[----:B------:R-:W-:Y:S01]  /*30a0*/  UISETP.NE.AND UP2, UPT, UR17, 0x3, UPT ;  /* 0x000000031100788c */ /* 0x000fe2000bf45270 */
[----:B------:R-:W-:Y:S01]  /*30b0*/  PLOP3.LUT P0, PT, PT, PT, UP1, 0x80, 0x8 ;  /* 0x000000000008781c */ /* 0x000fe20003f0f018 */
[----:B------:R-:W-:Y:S02]  /*30c0*/  ULEA UR26, UR14, UR11, 0x9 ;  /* 0x0000000b0e1a7291 */ /* 0x000fe4000f8e48ff */
[----:B------:R-:W-:Y:S02]  /*30d0*/  USEL UR13, URZ, 0x1, UP2 ;  /* 0x00000001ff0d7887 */ /* 0x000fe40009000000 */
[----:B------:R-:W-:Y:S02]  /*30e0*/  USEL UR17, UR17, URZ, UP2 ;  /* 0x000000ff11117287 */ /* 0x000fe40009000000 */
[----:B------:R-:W-:Y:S02]  /*30f0*/  UIADD3 UR30, UPT, UPT, UR24, 0x2, URZ ;  /* 0x00000002181e7890 */ /* 0x000fe4000fffe0ff */
[----:B------:R-:W-:Y:S01]  /*3100*/  @UP1 ULEA UR4, UR17, UR6, 0x3 ;  /* 0x0000000611041291 */ /* 0x000fe2000f8e18ff */
[----:B------:R-:W-:Y:S01]  /*3110*/  LOP3.LUT R8, R8, UR13, RZ, 0x3c, !PT ;  /* 0x0000000d08087c12 */ /* 0x000fe2000f8e3cff */
[----:B------:R-:W-:Y:S02]  /*3120*/  UIADD3 UR28, UPT, UPT, UR26, 0x2, URZ ;  /* 0x000000021a1c7890 */ /* 0x000fe4000fffe0ff */
[----:B------:R-:W-:Y:S01]  /*3130*/  UIADD3 UR7, UPT, UPT, UR7, 0x18, URZ ;  /* 0x0000001807077890 */ /* 0x000fe2000fffe0ff */
[----:B-1----:R-:W-:Y:S01]  /*3140*/  @P0 SHF.L.U32 R0, R8, 0x1f, RZ ;  /* 0x0000001f08000819 */ /* 0x002fe200000006ff */
[----:B------:R-:W-:Y:S01]  /*3150*/  UMOV UR25, 0x80004020 ;  /* 0x8000402000197882 */ /* 0x000fe20000000000 */
[----:B------:R-:W-:Y:S01]  /*3160*/  UMOV UR27, 0x80004020 ;  /* 0x80004020001b7882 */ /* 0x000fe20000000000 */
[----:B------:R-:W-:Y:S01]  /*3170*/  UMOV UR31, 0x80004020 ;  /* 0x80004020001f7882 */ /* 0x000fe20000000000 */
[----:B------:R2:W4:Y:S01]  /*3180*/  @P0 SYNCS.PHASECHK.TRANS64.TRYWAIT P2, [UR4], R0 ;  /* 0x00000000ff0005a7 */ /* 0x0005220008041104 */
[----:B------:R-:W-:Y:S01]  /*3190*/  UIADD3 UR15, UPT, UPT, UR15, -0x1, URZ ;  /* 0xffffffff0f0f7890 */ /* 0x000fe2000fffe0ff */
[----:B------:R2:W-:Y:S01]  /*31a0*/  UTCQMMA gdesc[UR26], gdesc[UR24], tmem[UR9], tmem[UR22], idesc[UR23], UP4 ;  /* 0x00ff16181a0075ea */ /* 0x0005e2000a000309 */
[----:B------:R-:W-:Y:S01]  /*31b0*/  UPLOP3.LUT UP4, UPT, UPT, UPT, UPT, 0x80, 0x8 ;  /* 0x000000000008789c */ /* 0x000fe20003f8f070 */
[----:B------:R-:W-:Y:S01]  /*31c0*/  UMOV UR29, 0x80004020 ;  /* 0x80004020001d7882 */ /* 0x000fe20000000000 */
[----:B------:R-:W-:Y:S01]  /*31d0*/  UMOV UR14, UR17 ;  /* 0x00000011000e7c82 */ /* 0x000fe20008000000 */
[----:B------:R2:W-:Y:S01]  /*31e0*/  UTCQMMA gdesc[UR28], gdesc[UR30], tmem[UR9], tmem[UR20], idesc[UR21], UPT ;  /* 0x00ff141e1c0075ea */ /* 0x0005e2000b800309 */
[----:B------:R2:W-:Y:S01]  /*31f0*/  UTCBAR [UR7], URZ ;  /* 0x000000ff070073e9 */ /* 0x0005e200080000ff */
[----:B------:R-:W-:Y:S06]  /*3200*/  BRA.U UP0, `(.L_x_57) ;  /* 0xfffffffd00787547 */ /* 0x000fec000b83ffff */
.L_x_54:
[----:B------:R-:W-:Y:S01]  /*3210*/  UIADD3 UR18, UPT, UPT, UR18, 0x1, URZ ;  /* 0x0000000112127890 */ /* 0x000fe2000fffe0ff */
[C---:B------:R-:W-:Y:S01]  /*3220*/  ISETP.NE.AND P0, PT, R10.reuse, 0x2, PT ;  /* 0x000000020a00780c */ /* 0x040fe20003f05270 */
[----:B------:R-:W-:Y:S02]  /*3230*/  UIADD3 UR8, UPT, UPT, UR8, 0xa0, URZ ;  /* 0x000000a008087890 */ /* 0x000fe4000fffe0ff */
[----:B------:R-:W-:Y:S01]  /*3240*/  UISETP.NE.AND UP0, UPT, UR18, 0x2, UPT ;  /* 0x000000021200788c */ /* 0x000fe2000bf05270 */
[----:B-12---:R-:W-:Y:S02]  /*3250*/  SEL R0, RZ, 0x1, P0 ;  /* 0x00000001ff007807 */ /* 0x006fe40000000000 */
[----:B------:R-:W-:Y:S01]  /*3260*/  SEL R10, R10, RZ, P0 ;  /* 0x000000ff0a0a7207 */ /* 0x000fe20000000000 */
[----:B------:R-:W-:Y:S01]  /*3270*/  USEL UR4, URZ, 0x1, UP0 ;  /* 0x00000001ff047887 */ /* 0x000fe20008000000 */
[----:B------:R-:W-:Y:S01]  /*3280*/  LOP3.LUT R9, R9, R0, RZ, 0x3c, !PT ;  /* 0x0000000009097212 */ /* 0x000fe200078e3cff */
[----:B------:R-:W-:Y:S01]  /*3290*/  USEL UR18, UR18, URZ, UP0 ;  /* 0x000000ff12127287 */ /* 0x000fe20008000000 */
[----:B------:R1:W-:Y:S03]  /*32a0*/  UTCBAR [UR8], URZ ;  /* 0x000000ff080073e9 */ /* 0x0003e600080000ff */
[----:B------:R-:W-:Y:S01]  /*32b0*/  LOP3.LUT R11, R11, UR4, RZ, 0x3c, !PT ;  /* 0x000000040b0b7c12 */ /* 0x000fe2000f8e3cff */
[----:B------:R-:W-:Y:S07]  /*32c0*/  @P1 BRA `(.L_x_58) ;  /* 0xfffffff800c81947 */ /* 0x000fee000383ffff */
[----:B------:R-:W2:Y:S01]  /*32d0*/  S2UR UR4, SR_CgaCtaId ;  /* 0x00000000000479c3 */ /* 0x000ea20000008800 */
[----:B------:R-:W-:Y:S01]  /*32e0*/  ELECT P0, URZ, PT ;  /* 0x0000000000ff782f */ /* 0x000fe20003800000 */
[----:B------:R-:W-:Y:S01]  /*32f0*/  IMAD.MOV.U32 R0, RZ, RZ, 0x1 ;  /* 0x00000001ff007424 */ /* 0x000fe200078e00ff */
[----:B------:R-:W-:Y:S01]  /*3300*/  UIADD3 UR6, UPT, UPT, UR6, 0xb0, URZ ;  /* 0x000000b006067890 */ /* 0x000fe2000fffe0ff */
[----:B------:R-:W-:Y:S01]  /*3310*/  SHF.L.U32 R3, R11, 0x1f, RZ ;  /* 0x0000001f0b037819 */ /* 0x000fe200000006ff */
[----:B------:R-:W-:-:S03]  /*3320*/  UMOV UR5, 0x40 ;  /* 0x0000004000057882 */ /* 0x000fc60000000000 */
[----:B------:R-:W-:Y:S01]  /*3330*/  UVIRTCOUNT.DEALLOC.SMPOOL 0x80 ;  /* 0x000000800000784c */ /* 0x000fe20000000000 */
[----:B--2---:R-:W-:Y:S02]  /*3340*/  ULEA UR4, UR4, UR5, 0x18 ;  /* 0x0000000504047291 */ /* 0x004fe4000f8ec0ff */
[----:B------:R-:W-:-:S07]  /*3350*/  ULEA UR5, UR18, UR6, 0x3 ;  /* 0x0000000612057291 */ /* 0x000fce000f8e18ff */
[----:B------:R2:W-:Y:S02]  /*3360*/  @P0 STS.U8 [UR4+0x1c], R0 ;  /* 0x00001c00ff000988 */ /* 0x0005e40008000004 */
[----:B------:R-:W3:Y:S02]  /*3370*/  SYNCS.PHASECHK.TRANS64.TRYWAIT P0, [UR5], R3 ;  /* 0x00000003ff0075a7 */ /* 0x000ee40008001105 */
[----:B--23--:R-:W-:Y:S05]  /*3380*/  @!P0 BRA `(.L_x_59) ;  /* 0x0000007c00d08947 */ /* 0x00cfea0003800000 */
.L_x_143:
[----:B------:R-:W-:-:S04]  /*3390*/  UIADD3 UR7, UPT, UPT, UR18, 0x1, URZ ;  /* 0x0000000112077890 */ /* 0x000fc8000fffe0ff */
[----:B------:R-:W-:-:S04]  /*33a0*/  UISETP.NE.AND UP0, UPT, UR7, 0x2, UPT ;  /* 0x000000020700788c */ /* 0x000fc8000bf05270 */
[----:B------:R-:W-:Y:S02]  /*33b0*/  USEL UR5, URZ, 0x1, UP0 ;  /* 0x00000001ff057887 */ /* 0x000fe40008000000 */
[----:B------:R-:W-:-:S04]  /*33c0*/  USEL UR7, UR7, URZ, UP0 ;  /* 0x000000ff07077287 */ /* 0x000fc80008000000 */
[----:B------:R-:W-:Y:S01]  /*33d0*/  ULEA UR7, UR7, UR6, 0x3 ;  /* 0x0000000607077291 */ /* 0x000fe2000f8e18ff */
[----:B--2---:R-:W-:-:S04]  /*33e0*/  LOP3.LUT R3, R11, UR5, RZ, 0x3c, !PT ;  /* 0x000000050b037c12 */ /* 0x004fc8000f8e3cff */
[----:B------:R-:W-:-:S04]  /*33f0*/  SHF.L.U32 R3, R3, 0x1f, RZ ;  /* 0x0000001f03037819 */ /* 0x000fc800000006ff */
[----:B------:R-:W2:Y:S02]  /*3400*/  SYNCS.PHASECHK.TRANS64.TRYWAIT P0, [UR7], R3 ;  /* 0x00000003ff0075a7 */ /* 0x000ea40008001107 */
[----:B--2---:R-:W-:Y:S05]  /*3410*/  @!P0 BRA `(.L_x_60) ;  /* 0x0000007c00c48947 */ /* 0x004fea0003800000 */
.L_x_145:
[----:B------:R-:W-:Y:S01]  /*3420*/  NOP ;  /* 0x0000000000007918 */ /* 0x000fe20000000000 */
[----:B--2---:R-:W2:Y:S01]  /*3430*/  LDS R0, [UR4+0x14] ;  /* 0x00001404ff007984 */ /* 0x004ea20008000800 */
[----:B------:R-:W-:Y:S01]  /*3440*/  ULOP3.LUT UR6, UR19, 0xffff, URZ, 0xc0, !UPT ;  /* 0x0000ffff13067892 */ /* 0x000fe2000f8ec0ff */
[----:B-1----:R-:W-:Y:S01]  /*3450*/  UMOV UR8, 0xffff ;  /* 0x0000ffff00087882 */ /* 0x002fe20000000000 */
[----:B------:R-:W-:Y:S02]  /*3460*/  UMOV UR5, 0x1 ;  /* 0x0000000100057882 */ /* 0x000fe40000000000 */
[----:B------:R-:W-:-:S04]  /*3470*/  USHF.R.U32.HI UR6, URZ, 0x5, UR6 ;  /* 0x00000005ff067899 */ /* 0x000fc80008011606 */
[----:B------:R-:W-:Y:S02]  /*3480*/  USHF.L.U32 UR8, UR8, UR6, URZ ;  /* 0x0000000608087299 */ /* 0x000fe400080006ff */
[----:B------:R-:W-:-:S04]  /*3490*/  USHF.L.U32 UR5, UR5, UR6, URZ ;  /* 0x0000000605057299 */ /* 0x000fc800080006ff */
[----:B--2---:R-:W-:-:S04]  /*34a0*/  LOP3.LUT R0, R0, UR8, RZ, 0xc0, !PT ;  /* 0x0000000800007c12 */ /* 0x004fc8000f8ec0ff */
[----:B------:R-:W-:-:S13]  /*34b0*/  ISETP.NE.AND P0, PT, R0, UR8, PT ;  /* 0x0000000800007c0c */ /* 0x000fda000bf05270 */
[----:B------:R-:W-:Y:S05]  /*34c0*/  @P0 BRA `(.L_x_61) ;  /* 0x0000000000580947 */ /* 0x000fea0003800000 */
[----:B------:R-:W1:Y:S02]  /*34d0*/  LDS R0, [UR4+0x18] ;  /* 0x00001804ff007984 */ /* 0x000e640008000800 */
[----:B-1----:R-:W-:-:S04]  /*34e0*/  LOP3.LUT R0, R0, UR5, RZ, 0xc0, !PT ;  /* 0x0000000500007c12 */ /* 0x002fc8000f8ec0ff */
[----:B------:R-:W-:-:S13]  /*34f0*/  ISETP.NE.AND P0, PT, R0, UR5, PT ;  /* 0x0000000500007c0c */ /* 0x000fda000bf05270 */
[----:B------:R-:W-:Y:S05]  /*3500*/  @P0 BRA `(.L_x_62) ;  /* 0x00000000003c0947 */ /* 0x000fea0003800000 */
[----:B------:R-:W1:Y:S01]  /*3510*/  S2R R2, SR_LANEID ;  /* 0x0000000000027919 */ /* 0x000e620000000000 */
[----:B------:R-:W-:Y:S01]  /*3520*/  ULOP3.LUT UR8, URZ, UR8, URZ, 0x33, !UPT ;  /* 0x00000008ff087292 */ /* 0x000fe2000f8e33ff */
[----:B------:R-:W-:Y:S01]  /*3530*/  LOP3.LUT R4, RZ, UR5, RZ, 0x33, !PT ;  /* 0x00000005ff047c12 */ /* 0x000fe2000f8e33ff */
[----:B------:R-:W-:Y:S02]  /*3540*/  VOTEU.ANY UR7, UPT, PT ;  /* 0x0000000000077886 */ /* 0x000fe400038e0100 */
[----:B------:R-:W-:Y:S01]  /*3550*/  UFLO.U32 UR7, UR7 ;  /* 0x00000007000772bd */ /* 0x000fe200080e0000 */
[----:B------:R-:W2:Y:S01]  /*3560*/  REDUX UR5, R4 ;  /* 0x00000000040573c4 */ /* 0x000ea20000000000 */
[----:B------:R-:W-:-:S06]  /*3570*/  IMAD.U32 R0, RZ, RZ, UR8 ;  /* 0x00000008ff007e24 */ /* 0x000fcc000f8e00ff */
[----:B------:R3:W-:Y:S01]  /*3580*/  UTCATOMSWS.AND URZ, UR8 ;  /* 0x0000000800ff79e3 */ /* 0x0007e20008000000 */
[----:B------:R-:W4:Y:S01]  /*3590*/  REDUX UR6, R0 ;  /* 0x00000000000673c4 */ /* 0x000f220000000000 */
[----:B-1----:R-:W-:Y:S01]  /*35a0*/  ISETP.EQ.U32.AND P0, PT, R2, UR7, PT ;  /* 0x0000000702007c0c */ /* 0x002fe2000bf02070 */
[----:B--2---:R-:W-:Y:S01]  /*35b0*/  IMAD.U32 R2, RZ, RZ, UR5 ;  /* 0x00000005ff027e24 */ /* 0x004fe2000f8e00ff */
[----:B----4-:R-:W-:-:S11]  /*35c0*/  MOV R3, UR6 ;  /* 0x0000000600037c02 */ /* 0x010fd60008000f00 */
[----:B------:R3:W-:Y:S04]  /*35d0*/  @P0 ATOMS.AND RZ, [UR4+0x14], R3 ;  /* 0x00001403ffff098c */ /* 0x0007e8000a800004 */
[----:B------:R3:W-:Y:S01]  /*35e0*/  @P0 ATOMS.AND RZ, [UR4+0x18], R2 ;  /* 0x00001802ffff098c */ /* 0x0007e2000a800004 */
[----:B------:R-:W-:Y:S05]  /*35f0*/  BRA `(.L_x_63) ;  /* 0x0000000000147947 */ /* 0x000fea0003800000 */
.L_x_62:
[----:B------:R-:W-:Y:S02]  /*3600*/  MOV R2, 0x3620 ;  /* 0x0000362000027802 */ /* 0x000fe40000000f00 */
[----:B----45:R-:W-:Y:S05]  /*3610*/  CALL.REL.NOINC `($__internal_0_$__cuda_sm10x_tcgen05_guardrail_trap_col_being_dealloced_not_returned_by_alloc) ;  /* 0x0000008000a87944 */ /* 0x030fea0003c00000 */
[----:B------:R-:W-:Y:S05]  /*3620*/  BRA `(.L_x_63) ;  /* 0x0000000000087947 */ /* 0x000fea0003800000 */
.L_x_61:
[----:B------:R-:W-:Y:S02]  /*3630*/  MOV R2, 0x3650 ;  /* 0x0000365000027802 */ /* 0x000fe40000000f00 */
[----:B----45:R-:W-:Y:S05]  /*3640*/  CALL.REL.NOINC `($__internal_2_$__cuda_sm10x_tcgen05_guardrail_trap_unallocated_columns_being_dealloced) ;  /* 0x0000008000b47944 */ /* 0x030fea0003c00000 */
.L_x_63:
[----:B------:R-:W-:Y:S01]  /*3650*/  NOP ;  /* 0x0000000000007918 */ /* 0x000fe20000000000 */
[----:B---3--:R-:W-:Y:S05]  /*3660*/  EXIT ;  /* 0x000000000000794d */ /* 0x008fea0003800000 */
.L_x_47:
[----:B------:R-:W-:-:S09]  /*3670*/  UISETP.NE.OR UP2, UPT, UR8, 0x3, !UP2 ;  /* 0x000000030800788c */ /* 0x000fd2000d745670 */
[----:B------:R-:W-:Y:S05]  /*3680*/  BRA.U UP2, `(.L_x_64) ;  /* 0x0000001102147547 */ /* 0x000fea000b800000 */
[----:B------:R-:W1:Y:S01]  /*3690*/  LDC R0, c[0x0][0xb30] ;  /* 0x0002cc00ff007b82 */ /* 0x000e620000000800 */
[----:B------:R-:W2:Y:S01]  /*36a0*/  LDCU.64 UR8, c[0x0][0x888] ;  /* 0x00011100ff0877ac */ /* 0x000ea20008000a00 */
[----:B------:R-:W-:Y:S02]  /*36b0*/  HFMA2 R29, -RZ, RZ, 0, 0 ;  /* 0x00000000ff1d7431 */ /* 0x000fe400000001ff */
[----:B------:R-:W-:Y:S01]  /*36c0*/  IMAD.MOV.U32 R31, RZ, RZ, 0x1 ;  /* 0x00000001ff1f7424 */ /* 0x000fe200078e00ff */
[----:B------:R-:W-:Y:S01]  /*36d0*/  MOV R23, 0x2000 ;  /* 0x0000200000177802 */ /* 0x000fe20000000f00 */
[----:B------:R-:W4:Y:S01]  /*36e0*/  LDCU.64 UR4, c[0x0][0x890] ;  /* 0x00011200ff0477ac */ /* 0x000f220008000a00 */
[----:B------:R-:W-:Y:S01]  /*36f0*/  IMAD.MOV.U32 R30, RZ, RZ, RZ ;  /* 0x000000ffff1e7224 */ /* 0x000fe200078e00ff */
[----:B------:R-:W3:Y:S01]  /*3700*/  LDC R19, c[0x0][0x370] ;  /* 0x0000dc00ff137b82 */ /* 0x000ee20000000800 */
[----:B------:R-:W-:Y:S01]  /*3710*/  UMOV UR7, 0x400 ;  /* 0x0000040000077882 */ /* 0x000fe20000000000 */
[----:B------:R-:W-:-:S02]  /*3720*/  UPLOP3.LUT UP1, UPT, UPT, UPT, UPT, 0x40, 0x4 ;  /* 0x000000000004789c */ /* 0x000fc40003f2e870 */
[----:B------:R-:W-:-:S04]  /*3730*/  ULEA UR7, UR37, UR7, 0x18 ;  /* 0x0000000725077291 */ /* 0x000fc8000f8ec0ff */
[----:B------:R-:W3:Y:S01]  /*3740*/  LDC R2, c[0x0][0xb0c] ;  /* 0x0002c300ff027b82 */ /* 0x000ee20000000800 */
[----:B------:R-:W-:Y:S02]  /*3750*/  UIADD3 UR13, UPT, UPT, UR7, 0x48, URZ ;  /* 0x00000048070d7890 */ /* 0x000fe4000fffe0ff */
[----:B--2---:R-:W-:Y:S02]  /*3760*/  UISETP.NE.U32.AND UP2, UPT, UR8, URZ, UPT ;  /* 0x000000ff0800728c */ /* 0x004fe4000bf45070 */
[----:B------:R-:W-:Y:S02]  /*3770*/  UIADD3 UR33, UPT, UPT, UR7, 0x30, URZ ;  /* 0x0000003007217890 */ /* 0x000fe4000fffe0ff */
[----:B----4-:R-:W-:Y:S01]  /*3780*/  UISETP.NE.U32.AND UP3, UPT, UR4, URZ, UPT ;  /* 0x000000ff0400728c */ /* 0x010fe2000bf65070 */
[----:B------:R-:W2:Y:S01]  /*3790*/  LDC R18, c[0x0][0xb20] ;  /* 0x0002c800ff127b82 */ /* 0x000ea20000000800 */
[----:B-1----:R-:W-:Y:S01]  /*37a0*/  ISETP.NE.AND P1, PT, R0, 0x1, PT ;  /* 0x000000010000780c */ /* 0x002fe20003f25270 */
[----:B------:R-:W-:-:S02]  /*37b0*/  UISETP.NE.AND.EX UP2, UPT, UR9, URZ, UPT, UP2 ;  /* 0x000000ff0900728c */ /* 0x000fc4000bf45320 */
[----:B------:R-:W-:Y:S02]  /*37c0*/  UIADD3 UR25, UPT, UPT, UR7, 0x38, URZ ;  /* 0x0000003807197890 */ /* 0x000fe4000fffe0ff */
[----:B------:R-:W-:Y:S02]  /*37d0*/  UIADD3 UR17, UPT, UPT, UR7, 0x40, URZ ;  /* 0x0000004007117890 */ /* 0x000fe4000fffe0ff */
[----:B------:R-:W1:Y:S01]  /*37e0*/  LDC.64 R32, c[0x0][0x348] ;  /* 0x0000d200ff207b82 */ /* 0x000e620000000a00 */
[----:B------:R-:W-:Y:S02]  /*37f0*/  UPRMT UR13, UR37, 0x654, UR13 ;  /* 0x00000654250d7896 */ /* 0x000fe4000800000d */
[----:B------:R-:W-:-:S05]  /*3800*/  UISETP.NE.AND.EX UP3, UPT, UR5, URZ, UPT, UP3 ;  /* 0x000000ff0500728c */ /* 0x000fca000bf65330 */
[----:B------:R-:W4:Y:S08]  /*3810*/  LDC.64 R16, c[0x0][0xb10] ;  /* 0x0002c400ff107b82 */ /* 0x000f300000000a00 */
[----:B------:R-:W1:Y:S08]  /*3820*/  LDC.64 R6, c[0x0][0xb18] ;  /* 0x0002c600ff067b82 */ /* 0x000e700000000a00 */
[----:B------:R-:W1:Y:S08]  /*3830*/  LDC.64 R4, c[0x0][0xb28] ;  /* 0x0002ca00ff047b82 */ /* 0x000e700000000a00 */
[----:B--23--:R-:W1:Y:S02]  /*3840*/  LDC R22, c[0x0][0x374] ;  /* 0x0000dd00ff167b82 */ /* 0x00ce640000000800 */
.L_x_75:
[C---:B------:R-:W-:Y:S02]  /*3850*/  LEA R0, R30.reuse, UR7, 0x3 ;  /* 0x000000071e007c11 */ /* 0x040fe4000f8e18ff */
[----:B------:R-:W-:Y:S02]  /*3860*/  SHF.L.U32 R3, R29, 0x1f, RZ ;  /* 0x0000001f1d037819 */ /* 0x000fe400000006ff */
[----:B------:R-:W-:Y:S02]  /*3870*/  LEA R24, R30, UR7, 0x4 ;  /* 0x000000071e187c11 */ /* 0x000fe4000f8e20ff */
[----:B--2---:R-:W2:Y:S02]  /*3880*/  SYNCS.PHASECHK.TRANS64.TRYWAIT P0, [R0+URZ+0x80], R3 ;  /* 0x00008003000075a7 */ /* 0x004ea400080011ff */
[----:B--2---:R-:W-:Y:S05]  /*3890*/  @!P0 BRA `(.L_x_65) ;  /* 0x0000007800bc8947 */ /* 0x004fea0003800000 */
.L_x_146:
[----:B------:R-:W-:Y:S01]  /*38a0*/  ISETP.GE.AND P0, PT, R72, 0x1, PT ;  /* 0x000000014800780c */ /* 0x000fe20003f06270 */
[----:B------:R-:W3:Y:S01]  /*38b0*/  LDS.128 R24, [R24+0xf0] ;  /* 0x0000f00018187984 */ /* 0x000ee20000000c00 */
[----:B--2---:R-:W-:Y:S01]  /*38c0*/  VIADD R0, R0, 0x90 ;  /* 0x0000009000007836 */ /* 0x004fe20000000000 */
[----:B------:R-:W-:Y:S01]  /*38d0*/  @!PT LDS RZ, [RZ] ;  /* 0x00000000fffff984 */ /* 0x000fe20000000800 */
[----:B------:R-:W-:Y:S01]  /*38e0*/  @!PT LDS RZ, [RZ] ;  /* 0x00000000fffff984 */ /* 0x000fe20000000800 */
[----:B------:R-:W-:Y:S01]  /*38f0*/  @!PT LDS RZ, [RZ] ;  /* 0x00000000fffff984 */ /* 0x000fe20000000800 */
[----:B------:R-:W-:Y:S01]  /*3900*/  @!PT LDS RZ, [RZ] ;  /* 0x00000000fffff984 */ /* 0x000fe20000000800 */
[----:B------:R2:W-:Y:S06]  /*3910*/  MEMBAR.ALL.CTA ;  /* 0x0000000000007992 */ /* 0x0005ec0000008000 */
[----:B--2---:R-:W2:Y:S01]  /*3920*/  FENCE.VIEW.ASYNC.S ;  /* 0x00000000000073c6 */ /* 0x004ea20000000000 */
[----:B------:R-:W-:Y:S04]  /*3930*/  PRMT R0, RZ, 0x654, R0 ;  /* 0x00000654ff007816 */ /* 0x000fe80000000000 */
[----:B--2---:R2:W-:Y:S01]  /*3940*/  SYNCS.ARRIVE.TRANS64.RED.A1T0 RZ, [R0+URZ], RZ ;  /* 0x000000ff00ff79a7 */ /* 0x0045e200081004ff */
[----:B---3--:R-:W-:Y:S11]  /*3950*/  LOP3.LUT P3, RZ, R26, 0x1, RZ, 0xc0, !PT ;  /* 0x000000011aff7812 */ /* 0x008ff6000786c0ff */
[----:B------:R-:W-:Y:S02]  /*3960*/  @!UPT UIADD3 URZ, UPT, UPT, URZ, URZ, URZ ;  /* 0x000000fffffff290 */ /* 0x000fe4000fffe0ff */
[----:B------:R-:W-:Y:S02]  /*3970*/  @P3 MOV R13, R24 ;  /* 0x00000018000d3202 */ /* 0x000fe40000000f00 */
[----:B------:R-:W-:Y:S01]  /*3980*/  @P3 LOP3.LUT R8, R25, 0xffff, RZ, 0xc0, !PT ;  /* 0x0000ffff19083812 */ /* 0x000fe200078ec0ff */
[----:B--2---:R-:W-:Y:S06]  /*3990*/  @!P0 BRA `(.L_x_66) ;  /* 0x0000000000a48947 */ /* 0x004fec0003800000 */
[----:B-1----:R-:W-:Y:S01]  /*39a0*/  IMAD.HI.U32 R35, R22, R7, RZ ;  /* 0x0000000716237227 */ /* 0x002fe200078e00ff */
[----:B------:R-:W-:Y:S02]  /*39b0*/  ISETP.NE.AND P0, PT, R6, 0x1, PT ;  /* 0x000000010600780c */ /* 0x000fe40003f05270 */
[----:B------:R-:W-:Y:S01]  /*39c0*/  ISETP.NE.AND P2, PT, R72, 0x1, PT ;  /* 0x000000014800780c */ /* 0x000fe20003f45270 */
[----:B----4-:R-:W-:Y:S01]  /*39d0*/  IMAD.HI.U32 R34, R19, R16, RZ ;  /* 0x0000001013227227 */ /* 0x010fe200078e00ff */
[----:B------:R-:W-:Y:S02]  /*39e0*/  SHF.R.U32.HI R35, RZ, R18, R35 ;  /* 0x00000012ff237219 */ /* 0x000fe40000011623 */
[----:B------:R-:W-:Y:S01]  /*39f0*/  ISETP.NE.AND P4, PT, R2, 0x1, PT ;  /* 0x000000010200780c */ /* 0x000fe20003f85270 */
[----:B------:R-:W-:Y:S01]  /*3a00*/  IMAD.HI.U32 R36, R13, R16, RZ ;  /* 0x000000100d247227 */ /* 0x000fe200078e00ff */
[----:B------:R-:W-:Y:S02]  /*3a10*/  SHF.R.U32.HI R34, RZ, R17, R34 ;  /* 0x00000011ff227219 */ /* 0x000fe40000011622 */
[----:B------:R-:W-:Y:S01]  /*3a20*/  SEL R3, R22, R35, !P0 ;  /* 0x0000002316037207 */ /* 0x000fe20004000000 */
[C---:B------:R-:W-:Y:S01]  /*3a30*/  IMAD.HI.U32 R35, R8.reuse, R7, RZ ;  /* 0x0000000708237227 */ /* 0x040fe200078e00ff */
[----:B------:R-:W-:Y:S02]  /*3a40*/  SEL R11, R19, R34, !P4 ;  /* 0x00000022130b7207 */ /* 0x000fe40006000000 */
[----:B------:R-:W-:Y:S01]  /*3a50*/  SHF.R.U32.HI R36, RZ, R17, R36 ;  /* 0x00000011ff247219 */ /* 0x000fe20000011624 */
[----:B------:R-:W-:Y:S01]  /*3a60*/  IMAD.HI.U32 R38, R3, R4, RZ ;  /* 0x0000000403267227 */ /* 0x000fe200078e00ff */
[----:B------:R-:W-:Y:S03]  /*3a70*/  SHF.R.U32.HI R35, RZ, R18, R35 ;  /* 0x00000012ff237219 */ /* 0x000fe60000011623 */
[----:B------:R-:W-:Y:S01]  /*3a80*/  IMAD.HI.U32 R34, R11, R4, RZ ;  /* 0x000000040b227227 */ /* 0x000fe200078e00ff */
[----:B------:R-:W-:Y:S02]  /*3a90*/  @P2 SHF.R.U32.HI R3, RZ, R5, R38 ;  /* 0x00000005ff032219 */ /* 0x000fe40000011626 */
[----:B------:R-:W-:Y:S02]  /*3aa0*/  SEL R9, R8, R35, !P0 ;  /* 0x0000002308097207 */ /* 0x000fe40004000000 */
[----:B------:R-:W-:Y:S01]  /*3ab0*/  @P2 SHF.R.U32.HI R11, RZ, R5, R34 ;  /* 0x00000005ff0b2219 */ /* 0x000fe20000011622 */
[C---:B------:R-:W-:Y:S01]  /*3ac0*/  IMAD R10, R72.reuse, R3, RZ ;  /* 0x00000003480a7224 */ /* 0x040fe200078e02ff */
[----:B------:R-:W-:Y:S01]  /*3ad0*/  SEL R3, R13, R36, !P4 ;  /* 0x000000240d037207 */ /* 0x000fe20006000000 */
[C---:B------:R-:W-:Y:S03]  /*3ae0*/  IMAD.HI.U32 R14, R9.reuse, R4, RZ ;  /* 0x00000004090e7227 */ /* 0x040fe600078e00ff */
[----:B------:R-:W-:Y:S01]  /*3af0*/  ISETP.GE.AND P0, PT, R9, R10, PT ;  /* 0x0000000a0900720c */ /* 0x000fe20003f06270 */
[C---:B------:R-:W-:Y:S01]  /*3b00*/  IMAD R12, R72.reuse, R11, RZ ;  /* 0x0000000b480c7224 */ /* 0x040fe200078e02ff */
[-C--:B------:R-:W-:Y:S04]  /*3b10*/  SHF.R.U32.HI R14, RZ, R5.reuse, R14 ;  /* 0x00000005ff0e7219 */ /* 0x080fe8000001160e */
[----:B------:R-:W-:Y:S02]  /*3b20*/  ISETP.GE.OR P0, PT, R3, R12, P0 ;  /* 0x0000000c0300720c */ /* 0x000fe40000706670 */
[----:B------:R-:W-:Y:S05]  /*3b30*/  SEL R15, R9, R14, !P2 ;  /* 0x0000000e090f7207 */ /* 0x000fea0005000000 */
[----:B------:R-:W-:Y:S04]  /*3b40*/  IMAD.MOV R14, RZ, RZ, -R15 ;  /* 0x000000ffff0e7224 */ /* 0x000fe800078e0a0f */
[----:B------:R-:W-:Y:S02]  /*3b50*/  IMAD R14, R72, R14, R9 ;  /* 0x0000000e480e7224 */ /* 0x000fe400078e0209 */
[C---:B------:R-:W-:Y:S05]  /*3b60*/  @!P0 IMAD.HI.U32 R10, R3.reuse, R4, RZ ;  /* 0x00000004030a8227 */ /* 0x040fea00078e00ff */
[----:B------:R-:W-:Y:S04]  /*3b70*/  @!P0 SHF.R.U32.HI R10, RZ, R5, R10 ;  /* 0x00000005ff0a8219 */ /* 0x000fe8000001160a */
[----:B------:R-:W-:Y:S01]  /*3b80*/  @!P0 SEL R0, R3, R10, !P2 ;  /* 0x0000000a03008207 */ /* 0x000fe20005000000 */
[----:B------:R-:W-:Y:S03]  /*3b90*/  IMAD.MOV R10, RZ, RZ, -R3 ;  /* 0x000000ffff0a7224 */ /* 0x000fe600078e0a03 */
[----:B------:R-:W-:Y:S01]  /*3ba0*/  @!P0 IADD3 R15, PT, PT, R15, -R0, RZ ;  /* 0x800000000f0f8210 */ /* 0x000fe20007ffe0ff */
[----:B------:R-:W-:Y:S01]  /*3bb0*/  @!P0 IMAD R0, R11, R14, R0 ;  /* 0x0000000e0b008224 */ /* 0x000fe200078e0200 */
[----:B------:R-:W-:Y:S01]  /*3bc0*/  IADD3 R11, PT, PT, -R9, RZ, RZ ;  /* 0x000000ff090b7210 */ /* 0x000fe20007ffe1ff */
[----:B------:R-:W-:Y:S02]  /*3bd0*/  IMAD R13, R2, R10, R13 ;  /* 0x0000000a020d7224 */ /* 0x000fe400078e020d */
[----:B------:R-:W-:Y:S02]  /*3be0*/  @!P0 IMAD R9, R15, R72, R3 ;  /* 0x000000480f098224 */ /* 0x000fe400078e0203 */
[----:B------:R-:W-:Y:S02]  /*3bf0*/  @!P0 IMAD.MOV.U32 R3, RZ, RZ, R0 ;  /* 0x000000ffff038224 */ /* 0x000fe400078e0000 */
[----:B------:R-:W-:Y:S02]  /*3c00*/  IMAD R8, R6, R11, R8 ;  /* 0x0000000b06087224 */ /* 0x000fe400078e0208 */
[----:B------:R-:W-:Y:S02]  /*3c10*/  IMAD R13, R3, R2, R13 ;  /* 0x00000002030d7224 */ /* 0x000fe400078e020d */
[----:B------:R-:W-:Y:S02]  /*3c20*/  IMAD R8, R9, R6, R8 ;  /* 0x0000000609087224 */ /* 0x000fe400078e0208 */
.L_x_66:
[----:B------:R-:W-:Y:S05]  /*3c30*/  BRA.U UP1, `(.L_x_67) ;  /* 0x0000000101107547 */ /* 0x000fea000b800000 */
[----:B------:R-:W-:Y:S04]  /*3c40*/  MOV R0, UR6 ;  /* 0x0000000600007c02 */ /* 0x000fe80008000f00 */
[----:B------:R-:W-:Y:S04]  /*3c50*/  SHF.L.U32 R3, R0, 0x1f, RZ ;  /* 0x0000001f00037819 */ /* 0x000fe800000006ff */
[----:B------:R-:W2:Y:S02]  /*3c60*/  SYNCS.PHASECHK.TRANS64.TRYWAIT P0, [UR7+0x78], R3 ;  /* 0x00007803ff0075a7 */ /* 0x000ea40008001107 */
[----:B--2---:R-:W-:Y:S05]  /*3c70*/  @!P0 BRA `(.L_x_68) ;  /* 0x0000007400d88947 */ /* 0x004fea0003800000 */
.L_x_67:
[----:B------:R-:W-:Y:S02]  /*3c80*/  R2UR UR35, R21 ;  /* 0x00000000152372ca */ /* 0x000fe400000e0000 */
[----:B------:R-:W-:Y:S02]  /*3c90*/  R2UR UR34, R20 ;  /* 0x00000000142272ca */ /* 0x000fe400000e0000 */
[----:B------:R-:W-:Y:S02]  /*3ca0*/  ISETP.NE.U32.AND P2, PT, RZ, UR4, PT ;  /* 0x00000004ff007c0c */ /* 0x000fe4000bf45070 */
[----:B------:R-:W-:Y:S02]  /*3cb0*/  SHF.L.U32 R12, R31, 0x1f, RZ ;  /* 0x0000001f1f0c7819 */ /* 0x000fe400000006ff */
[----:B------:R-:W-:Y:S05]  /*3cc0*/  ISETP.NE.AND.EX P2, PT, RZ, UR5, PT, P2 ;  /* 0x00000005ff007c0c */ /* 0x000fea000bf45320 */
[----:B------:R-:W-:Y:S02]  /*3cd0*/  USHF.L.U32 UR35, UR35, 0x7, URZ ;  /* 0x0000000723237899 */ /* 0x000fe400080006ff */
[----:B------:R-:W-:Y:S01]  /*3ce0*/  USHF.L.U32 UR34, UR34, 0x8, URZ ;  /* 0x0000000822227899 */ /* 0x000fe200080006ff */
[----:B------:R-:W-:Y:S11]  /*3cf0*/  BRA.U !UP3, `(.L_x_69) ;  /* 0x000000010b347547 */ /* 0x000ff6000b800000 */
[----:B------:R-:W-:Y:S01]  /*3d00*/  UPLOP3.LUT UP0, UPT, UPT, UPT, UP2, 0x80, 0x8 ;  /* 0x000000000008789c */ /* 0x000fe20003f0f020 */
[----:B--2---:R-:W-:Y:S02]  /*3d10*/  HFMA2 R0, -RZ, RZ, 0, 5.9604644775390625e-08 ;  /* 0x00000001ff007431 */ /* 0x004fe400000001ff */
[----:B------:R-:W-:Y:S03]  /*3d20*/  IMAD.MOV.U32 R171, RZ, RZ, 0x1 ;  /* 0x00000001ffab7424 */ /* 0x000fe600078e00ff */
[----:B------:R-:W-:Y:S05]  /*3d30*/  PLOP3.LUT P0, PT, PT, PT, UP0, 0x80, 0x8 ;  /* 0x000000000008781c */ /* 0x000fea0003f0f008 */
[----:B------:R-:W2:Y:S01]  /*3d40*/  @UP0 LDCU.64 UR10, c[0x0][0x888] ;  /* 0x00011100ff0a07ac */ /* 0x000ea20008000a00 */
[----:B------:R-:W-:Y:S07]  /*3d50*/  @UP0 UIMAD UR8, UR36, UR4, URZ ;  /* 0x00000004240802a4 */ /* 0x000fee000f8e02ff */
[----:B------:R-:W-:Y:S01]  /*3d60*/  @!P0 PRMT R171, R0, 0x7610, R171 ;  /* 0x0000761000ab8816 */ /* 0x000fe200000000ab */
[----:B--2---:R-:W-:Y:S03]  /*3d70*/  @UP0 UIMAD.WIDE UR10, UR8, 0x4, UR10 ;  /* 0x00000004080a08a5 */ /* 0x004fe6000f8e020a */
[----:B------:R-:W2:Y:S03]  /*3d80*/  @!UP0 LDCU UR8, c[0x0][0x880] ;  /* 0x00011000ff0887ac */ /* 0x000ea60008000800 */
[----:B------:R-:W-:Y:S01]  /*3d90*/  IMAD.U32 R10, RZ, RZ, UR10 ;  /* 0x0000000aff0a7e24 */ /* 0x000fe2000f8e00ff */
[----:B------:R-:W-:Y:S05]  /*3da0*/  MOV R11, UR11 ;  /* 0x0000000b000b7c02 */ /* 0x000fea0008000f00 */
[----:B-----5:R3:W5:Y:S02]  /*3db0*/  @P0 LDG.E R81, desc[UR46][R10.64] ;  /* 0x0000002e0a510981 */ /* 0x020764000c1e1900 */
[----:B--23--:R-:W-:Y:S07]  /*3dc0*/  @!P0 IMAD.U32 R81, RZ, RZ, UR8 ;  /* 0x00000008ff518e24 */ /* 0x00cfee000f8e00ff */
.L_x_69:
[----:B-----5:R-:W-:Y:S01]  /*3dd0*/  @!P2 FSETP.EQ.AND P0, PT, R81, RZ, PT ;  /* 0x000000ff5100a20b */ /* 0x020fe20003f02000 */
[----:B------:R-:W-:Y:S01]  /*3de0*/  @!UPT UIADD3 URZ, UPT, UPT, URZ, URZ, URZ ;  /* 0x000000fffffff290 */ /* 0x000fe2000fffe0ff */
[----:B------:R-:W-:Y:S11]  /*3df0*/  @!P2 BRA `(.L_x_70) ;  /* 0x000000000014a947 */ /* 0x000ff60003800000 */
[----:B------:R-:W-:Y:S02]  /*3e00*/  LOP3.LUT P2, RZ, R171, 0xff, RZ, 0xc0, !PT ;  /* 0x000000ffabff7812 */ /* 0x000fe4000784c0ff */
[----:B------:R-:W-:Y:S04]  /*3e10*/  PLOP3.LUT P0, PT, PT, PT, UP0, 0x80, 0x8 ;  /* 0x000000000008781c */ /* 0x000fe80003f0f008 */
[----:B------:R-:W-:Y:S07]  /*3e20*/  PLOP3.LUT P0, PT, P0, PT, PT, 0x8, 0x80 ;  /* 0x000000000080781c */ /* 0x000fee000070e170 */
[----:B------:R-:W-:Y:S11]  /*3e30*/  @P2 FSETP.EQ.AND P0, PT, R81, RZ, PT ;  /* 0x000000ff5100220b */ /* 0x000ff60003f02000 */
[----:B------:R-:W-:Y:S02]  /*3e40*/  @!UPT UIADD3 URZ, UPT, UPT, URZ, URZ, URZ ;  /* 0x000000fffffff290 */ /* 0x000fe4000fffe0ff */
.L_x_70:
[----:B------:R-:W3:Y:S01]  /*3e50*/  SYNCS.PHASECHK.TRANS64.TRYWAIT P2, [UR7+0x50], R12 ;  /* 0x0000500cff0075a7 */ /* 0x000ee20008041107 */
[----:B------:R-:W-:Y:S04]  /*3e60*/  ELECT P4, URZ, PT ;  /* 0x0000000000ff782f */ /* 0x000fe80003880000 */
[----:B------:R-:W-:Y:S11]  /*3e70*/  PLOP3.LUT P4, PT, P0, P4, PT, 0xf2, 0x2f ;  /* 0x00000000002f781c */ /* 0x000ff60000789e72 */
[----:B------:R-:W-:Y:S02]  /*3e80*/  @!UPT UIADD3 URZ, UPT, UPT, URZ, URZ, URZ ;  /* 0x000000fffffff290 */ /* 0x000fe4000fffe0ff */
[----:B-1----:R-:W-:Y:S05]  /*3e90*/  @!P4 IADD3 R9, P0, PT, R32, 0x580, RZ ;  /* 0x000005802009c810 */ /* 0x002fea0007f1e0ff */
[----:B--2---:R-:W-:Y:S01]  /*3ea0*/  @!P4 IMAD.X R0, RZ, RZ, R33, P0 ;  /* 0x000000ffff00c224 */ /* 0x004fe200000e0621 */
[----:B---3--:R-:W-:Y:S07]  /*3eb0*/  @!P2 BRA `(.L_x_71) ;  /* 0x000000740060a947 */ /* 0x008fee0003800000 */
.L_x_149:
[----:B------:R-:W-:Y:S01]  /*3ec0*/  @!P4 R2UR UR8, R0 ;  /* 0x000000000008c2ca */ /* 0x000fe200000e0000 */
[----:B------:R-:W-:Y:S01]  /*3ed0*/  VOTEU.ALL UP1, P4 ;  /* 0x0000000000ff7886 */ /* 0x000fe20002020000 */
[----:B------:R-:W-:Y:S01]  /*3ee0*/  @!P4 R2UR UR9, R9 ;  /* 0x000000000909c2ca */ /* 0x000fe200000e0000 */
[----:B------:R-:W-:Y:S01]  /*3ef0*/  @!P4 IMAD.MOV.U32 R0, RZ, RZ, 0x2000 ;  /* 0x00002000ff00c424 */ /* 0x000fe200078e00ff */
[----:B------:R-:W-:Y:S01]  /*3f00*/  UMOV UR10, 0x0 ;  /* 0x00000000000a7882 */ /* 0x000fe20000000000 */
[----:B------:R-:W-:Y:S01]  /*3f10*/  UMOV UR11, 0x10000000 ;  /* 0x10000000000b7882 */ /* 0x000fe20000000000 */
[----:B------:R-:W-:Y:S01]  /*3f20*/  @!UP1 UIADD3 UR32, UPT, UPT, UR7, 0x200, URZ ;  /* 0x0000020007209890 */ /* 0x000fe2000fffe0ff */
[----:B------:R-:W-:Y:S01]  /*3f30*/  @!P4 IADD3 R9, P0, PT, R32, 0x580, RZ ;  /* 0x000005802009c810 */ /* 0x000fe20007f1e0ff */
[----:B------:R-:W-:Y:S05]  /*3f40*/  VOTEU.ALL UP1, P4 ;  /* 0x0000000000ff7886 */ /* 0x000fea0002020000 */
[----:B------:R-:W-:Y:S01]  /*3f50*/  IMAD.U32 R11, RZ, RZ, UR8 ;  /* 0x00000008ff0b7e24 */ /* 0x000fe2000f8e00ff */
[----:B------:R-:W-:Y:S01]  /*3f60*/  UPRMT UR8, UR37, 0x654, UR33 ;  /* 0x0000065425087896 */ /* 0x000fe20008000021 */
[----:B------:R-:W-:Y:S03]  /*3f70*/  IMAD.U32 R10, RZ, RZ, UR9 ;  /* 0x00000009ff0a7e24 */ /* 0x000fe6000f8e00ff */
[----:B------:R-:W-:Y:S02]  /*3f80*/  @!P4 R2UR UR15, R11 ;  /* 0x000000000b0fc2ca */ /* 0x000fe400000e0000 */
[----:B------:R-:W-:Y:S11]  /*3f90*/  @!P4 R2UR UR14, R10 ;  /* 0x000000000a0ec2ca */ /* 0x000ff600000e0000 */
[----:B------:R-:W-:Y:S02]  /*3fa0*/  @!UPT UIADD3 URZ, UPT, UPT, URZ, URZ, URZ ;  /* 0x000000fffffff290 */ /* 0x000fe4000fffe0ff */
[----:B------:R2:W-:Y:S01]  /*3fb0*/  @!UP1 UTMALDG.3D [UR32], [UR14], desc[UR10] ;  /* 0x00000a200e0095b4 */ /* 0x0005e20008011000 */
[----:B------:R3:W-:Y:S01]  /*3fc0*/  @!P4 SYNCS.ARRIVE.TRANS64.RED.A0TR RZ, [UR7+0x30], R0 ;  /* 0x00003000ffffc9a7 */ /* 0x0007e20008300407 */
[----:B------:R-:W-:Y:S01]  /*3fd0*/  SYNCS.ARRIVE.TRANS64.RED.A1T0 RZ, [UR8], RZ ;  /* 0x000000ffffff79a7 */ /* 0x000fe20008100408 */
[----:B---3--:R-:W-:Y:S01]  /*3fe0*/  @!P4 IMAD.X R0, RZ, RZ, R33, P0 ;  /* 0x000000ffff00c224 */ /* 0x008fe200000e0621 */
[----:B------:R-:W3:Y:S02]  /*3ff0*/  SYNCS.PHASECHK.TRANS64.TRYWAIT P2, [UR7+0x58], R12 ;  /* 0x0000580cff0075a7 */ /* 0x000ee40008041107 */
[----:B--23--:R-:W-:Y:S05]  /*4000*/  @!P2 BRA `(.L_x_72) ;  /* 0x000000740024a947 */ /* 0x00cfea0003800000 */
.L_x_151:
        /* <DEDUP_REMOVED lines=8> */
[----:B------:R-:W-:Y:S01]  /*4090*/  @!UP1 UIADD3 UR24, UPT, UPT, UR7, 0x2200, URZ ;  /* 0x0000220007189890 */ /* 0x000fe2000fffe0ff */
[----:B------:R-:W-:Y:S01]  /*40a0*/  VOTEU.ALL UP1, P4 ;  /* 0x0000000000ff7886 */ /* 0x000fe20002020000 */
[----:B------:R-:W-:Y:S01]  /*40b0*/  UMOV UR27, UR35 ;  /* 0x00000023001b7c82 */ /* 0x000fe20008000000 */
[----:B------:R-:W-:Y:S02]  /*40c0*/  UMOV UR28, UR36 ;  /* 0x00000024001c7c82 */ /* 0x000fe40008000000 */
[----:B------:R-:W-:Y:S01]  /*40d0*/  IMAD.U32 R11, RZ, RZ, UR8 ;  /* 0x00000008ff0b7e24 */ /* 0x000fe2000f8e00ff */
[----:B------:R-:W-:Y:S01]  /*40e0*/  UPRMT UR8, UR37, 0x654, UR25 ;  /* 0x0000065425087896 */ /* 0x000fe20008000019 */
[----:B------:R-:W-:Y:S02]  /*40f0*/  IMAD.U32 R10, RZ, RZ, UR9 ;  /* 0x00000009ff0a7e24 */ /* 0x000fe4000f8e00ff */
[----:B------:R-:W-:Y:S01]  /*4100*/  @!P4 IMAD.X R20, RZ, RZ, R33, P0 ;  /* 0x000000ffff14c224 */ /* 0x000fe200000e0621 */
[----:B------:R-:W-:Y:S02]  /*4110*/  @!P4 R2UR UR15, R11 ;  /* 0x000000000b0fc2ca */ /* 0x000fe400000e0000 */
[----:B------:R-:W-:Y:S11]  /*4120*/  @!P4 R2UR UR14, R10 ;  /* 0x000000000a0ec2ca */ /* 0x000ff600000e0000 */
[----:B------:R-:W-:Y:S02]  /*4130*/  @!UPT UIADD3 URZ, UPT, UPT, URZ, URZ, URZ ;  /* 0x000000fffffff290 */ /* 0x000fe4000fffe0ff */
[----:B------:R2:W-:Y:S01]  /*4140*/  @!UP1 UTMALDG.3D [UR24], [UR14], desc[UR10] ;  /* 0x00000a180e0095b4 */ /* 0x0005e20008011000 */
[----:B------:R2:W-:Y:S01]  /*4150*/  @!P4 SYNCS.ARRIVE.TRANS64.RED.A0TR RZ, [UR7+0x38], R0 ;  /* 0x00003800ffffc9a7 */ /* 0x0005e20008300407 */
[----:B------:R-:W-:Y:S01]  /*4160*/  SYNCS.ARRIVE.TRANS64.RED.A1T0 RZ, [UR8], RZ ;  /* 0x000000ffffff79a7 */ /* 0x000fe20008100408 */
[----:B------:R-:W3:Y:S02]  /*4170*/  SYNCS.PHASECHK.TRANS64.TRYWAIT P2, [UR7+0x60], R12 ;  /* 0x0000600cff0075a7 */ /* 0x000ee40008041107 */
[----:B--23--:R-:W-:Y:S05]  /*4180*/  @!P2 BRA `(.L_x_73) ;  /* 0x0000007000dca947 */ /* 0x00cfea0003800000 */
.L_x_153:
[----:B------:R-:W2:Y:S01]  /*4190*/  LDC.64 R14, c[0x0][0xb10] ;  /* 0x0002c400ff0e7b82 */ /* 0x000ea20000000a00 */
[----:B------:R-:W-:Y:S01]  /*41a0*/  @!P4 R2UR UR8, R20 ;  /* 0x000000001408c2ca */ /* 0x000fe200000e0000 */
[----:B------:R-:W-:Y:S01]  /*41b0*/  VOTEU.ALL UP1, P4 ;  /* 0x0000000000ff7886 */ /* 0x000fe20002020000 */
[----:B------:R-:W-:Y:S01]  /*41c0*/  @!P4 R2UR UR9, R21 ;  /* 0x000000001509c2ca */ /* 0x000fe200000e0000 */
[----:B------:R-:W-:Y:S01]  /*41d0*/  UMOV UR10, 0x0 ;  /* 0x00000000000a7882 */ /* 0x000fe20000000000 */
[----:B------:R-:W-:Y:S03]  /*41e0*/  UMOV UR11, 0x10000000 ;  /* 0x10000000000b7882 */ /* 0x000fe60000000000 */
[----:B------:R-:W3:Y:S01]  /*41f0*/  LDC.64 R10, c[0x0][0xb18] ;  /* 0x0002c600ff0a7b82 */ /* 0x000ee20000000a00 */
[----:B------:R-:W-:Y:S01]  /*4200*/  @!UP1 UIADD3 UR18, UPT, UPT, UR34, 0x80, URZ ;  /* 0x0000008022129890 */ /* 0x000fe2000fffe0ff */
[----:B------:R-:W-:Y:S01]  /*4210*/  @P3 SHF.R.U32.HI R28, RZ, 0x10, R25 ;  /* 0x00000010ff1c3819 */ /* 0x000fe20000011619 */
[----:B------:R-:W-:Y:S01]  /*4220*/  @!UP1 UIADD3 UR16, UPT, UPT, UR7, 0x4200, URZ ;  /* 0x0000420007109890 */ /* 0x000fe2000fffe0ff */
[----:B------:R-:W-:Y:S01]  /*4230*/  VIADD R30, R30, 0x1 ;  /* 0x000000011e1e7836 */ /* 0x000fe20000000000 */
[----:B------:R-:W-:Y:S03]  /*4240*/  VOTEU.ALL UP1, P4 ;  /* 0x0000000000ff7886 */ /* 0x000fe60002020000 */
[----:B------:R-:W5:Y:S01]  /*4250*/  @!P1 LDC R0, c[0x0][0xb20] ;  /* 0x0002c800ff009b82 */ /* 0x000f620000000800 */
[----:B------:R-:W-:Y:S01]  /*4260*/  UMOV UR19, UR35 ;  /* 0x0000002300137c82 */ /* 0x000fe20008000000 */
[----:B------:R-:W-:Y:S01]  /*4270*/  IMAD.U32 R21, RZ, RZ, UR8 ;  /* 0x00000008ff157e24 */ /* 0x000fe2000f8e00ff */
[----:B------:R-:W-:Y:S05]  /*4280*/  UMOV UR20, UR36 ;  /* 0x0000002400147c82 */ /* 0x000fea0008000000 */
[----:B-1----:R-:W1:Y:S01]  /*4290*/  @!P1 LDC R3, c[0x0][0xb0c] ;  /* 0x0002c300ff039b82 */ /* 0x002e620000000800 */
[----:B------:R-:W-:Y:S01]  /*42a0*/  IMAD.U32 R20, RZ, RZ, UR9 ;  /* 0x00000009ff147e24 */ /* 0x000fe2000f8e00ff */
[----:B------:R-:W-:Y:S01]  /*42b0*/  UPRMT UR8, UR37, 0x654, UR17 ;  /* 0x0000065425087896 */ /* 0x000fe20008000011 */
[----:B------:R-:W-:Y:S03]  /*42c0*/  @!P4 R2UR UR15, R21 ;  /* 0x00000000150fc2ca */ /* 0x000fe600000e0000 */
[----:B------:R-:W-:Y:S01]  /*42d0*/  @!P4 R2UR UR14, R20 ;  /* 0x00000000140ec2ca */ /* 0x000fe200000e0000 */
[----:B------:R-:W-:Y:S11]  /*42e0*/  @!P4 IMAD.MOV.U32 R20, RZ, RZ, 0x2000 ;  /* 0x00002000ff14c424 */ /* 0x000ff600078e00ff */
[----:B------:R-:W-:Y:S01]  /*42f0*/  @!UPT UIADD3 URZ, UPT, UPT, URZ, URZ, URZ ;  /* 0x000000fffffff290 */ /* 0x000fe2000fffe0ff */
[----:B------:R1:W-:Y:S01]  /*4300*/  @!UP1 UTMALDG.3D [UR16], [UR14], desc[UR10] ;  /* 0x00000a100e0095b4 */ /* 0x0003e20008011000 */
[----:B------:R1:W-:Y:S02]  /*4310*/  @!P4 SYNCS.ARRIVE.TRANS64.RED.A0TR RZ, [UR7+0x40], R20 ;  /* 0x00004014ffffc9a7 */ /* 0x0003e40008300407 */
[----:B-1----:R-:W-:Y:S01]  /*4320*/  @!P1 ISETP.NE.AND P2, PT, R3, 0x1, PT ;  /* 0x000000010300980c */ /* 0x002fe20003f45270 */
[C---:B--2---:R-:W-:Y:S01]  /*4330*/  @!P1 IMAD.HI.U32 R14, R13.reuse, R14, RZ ;  /* 0x0000000e0d0e9227 */ /* 0x044fe200078e00ff */
[----:B---3--:R-:W-:Y:S03]  /*4340*/  @!P1 ISETP.NE.AND P0, PT, R10, 0x1, PT ;  /* 0x000000010a00980c */ /* 0x008fe60003f05270 */
[C---:B------:R-:W-:Y:S01]  /*4350*/  @!P1 IMAD.HI.U32 R11, R8.reuse, R11, RZ ;  /* 0x0000000b080b9227 */ /* 0x040fe200078e00ff */
[----:B------:R-:W-:Y:S04]  /*4360*/  @!P1 SHF.R.U32.HI R14, RZ, R15, R14 ;  /* 0x0000000fff0e9219 */ /* 0x000fe8000001160e */
[----:B-----5:R-:W-:Y:S01]  /*4370*/  @!P1 SHF.R.U32.HI R9, RZ, R0, R11 ;  /* 0x00000000ff099219 */ /* 0x020fe2000001160b */
[----:B------:R-:W-:Y:S01]  /*4380*/  SYNCS.ARRIVE.TRANS64.RED.A1T0 RZ, [UR8], RZ ;  /* 0x000000ffffff79a7 */ /* 0x000fe20008100408 */
[----:B------:R-:W-:Y:S02]  /*4390*/  @!P1 SEL R14, R13, R14, !P2 ;  /* 0x0000000e0d0e9207 */ /* 0x000fe40005000000 */
[----:B------:R-:W-:Y:S01]  /*43a0*/  @!P1 SEL R9, R8, R9, !P0 ;  /* 0x0000000908099207 */ /* 0x000fe20004000000 */
[----:B------:R-:W1:Y:S04]  /*43b0*/  SYNCS.PHASECHK.TRANS64.TRYWAIT P5, [UR7+0x68], R12 ;  /* 0x0000680cff0075a7 */ /* 0x000e6800080a1107 */
[----:B------:R-:W-:Y:S02]  /*43c0*/  @!P1 IMAD.IADD R0, R9, 0x1, -R14 ;  /* 0x0000000109009824 */ /* 0x000fe400078e0a0e */
[----:B------:R-:W-:Y:S02]  /*43d0*/  @!P1 IMAD.IADD R9, R14, 0x1, -R9 ;  /* 0x000000010e099824 */ /* 0x000fe400078e0a09 */
[----:B------:R-:W-:Y:S02]  /*43e0*/  @!P1 IMAD R13, R0, R3, R13 ;  /* 0x00000003000d9224 */ /* 0x000fe400078e020d */
[----:B------:R-:W-:Y:S01]  /*43f0*/  @!P1 IMAD R8, R9, R10, R8 ;  /* 0x0000000a09089224 */ /* 0x000fe200078e0208 */
[----:B-1----:R-:W-:Y:S06]  /*4400*/  @!P5 BRA `(.L_x_74) ;  /* 0x000000700054d947 */ /* 0x002fec0003800000 */
.L_x_155:
[----:B-1----:R-:W-:Y:S01]  /*4410*/  @!P4 IADD3 R3, P0, PT, R32, 0x580, RZ ;  /* 0x000005802003c810 */ /* 0x002fe20007f1e0ff */
[----:B------:R-:W-:Y:S01]  /*4420*/  VOTEU.ALL UP1, P4 ;  /* 0x0000000000ff7886 */ /* 0x000fe20002020000 */
[----:B------:R-:W-:Y:S01]  /*4430*/  UMOV UR18, 0x0 ;  /* 0x0000000000127882 */ /* 0x000fe20000000000 */
[----:B------:R-:W-:Y:S01]  /*4440*/  UMOV UR19, 0x10000000 ;  /* 0x1000000000137882 */ /* 0x000fe20000000000 */
[----:B------:R-:W-:Y:S01]  /*4450*/  @!P4 R2UR UR9, R3 ;  /* 0x000000000309c2ca */ /* 0x000fe200000e0000 */
[----:B------:R-:W-:Y:S01]  /*4460*/  @!P4 IMAD.X R0, RZ, RZ, R33, P0 ;  /* 0x000000ffff00c224 */ /* 0x000fe200000e0621 */
[----:B------:R-:W-:Y:S01]  /*4470*/  @!UP1 UIADD3 UR10, UPT, UPT, UR34, 0xc0, URZ ;  /* 0x000000c0220a9890 */ /* 0x000fe2000fffe0ff */
[----:B------:R-:W-:Y:S01]  /*4480*/  ISETP.NE.AND P0, PT, R30, 0x2, PT ;  /* 0x000000021e00780c */ /* 0x000fe20003f05270 */
[----:B------:R-:W-:Y:S01]  /*4490*/  UMOV UR11, UR35 ;  /* 0x00000023000b7c82 */ /* 0x000fe20008000000 */
[----:B------:R-:W-:Y:S01]  /*44a0*/  UMOV UR12, UR36 ;  /* 0x00000024000c7c82 */ /* 0x000fe20008000000 */
[----:B------:R-:W-:Y:S01]  /*44b0*/  @!P4 R2UR UR8, R0 ;  /* 0x000000000008c2ca */ /* 0x000fe200000e0000 */
[----:B------:R-:W-:Y:S01]  /*44c0*/  IMAD.IADD R20, R8, 0x1, R147 ;  /* 0x0000000108147824 */ /* 0x000fe200078e0293 */
[----:B------:R-:W-:Y:S01]  /*44d0*/  @P3 R2UR UR36, R28 ;  /* 0x000000001c2432ca */ /* 0x000fe200000e0000 */
[----:B------:R-:W-:Y:S01]  /*44e0*/  IMAD.IADD R21, R13, 0x1, R170 ;  /* 0x000000010d157824 */ /* 0x000fe200078e02aa */
[----:B------:R-:W-:Y:S02]  /*44f0*/  SEL R0, RZ, 0x1, P0 ;  /* 0x00000001ff007807 */ /* 0x000fe40000000000 */
[----:B------:R-:W-:Y:S01]  /*4500*/  LOP3.LUT R31, R31, 0x1, RZ, 0x3c, !PT ;  /* 0x000000011f1f7812 */ /* 0x000fe200078e3cff */
[----:B------:R-:W-:Y:S01]  /*4510*/  IMAD.U32 R10, RZ, RZ, UR9 ;  /* 0x00000009ff0a7e24 */ /* 0x000fe2000f8e00ff */
[----:B------:R-:W-:Y:S01]  /*4520*/  @!UP1 UIADD3 UR9, UPT, UPT, UR7, 0x48, URZ ;  /* 0x0000004807099890 */ /* 0x000fe2000fffe0ff */
[----:B------:R-:W-:Y:S02]  /*4530*/  LOP3.LUT R29, R29, R0, RZ, 0x3c, !PT ;  /* 0x000000001d1d7212 */ /* 0x000fe400078e3cff */
[----:B------:R-:W-:Y:S02]  /*4540*/  SEL R30, R30, RZ, P0 ;  /* 0x000000ff1e1e7207 */ /* 0x000fe40000000000 */
[----:B------:R-:W-:Y:S01]  /*4550*/  IMAD.U32 R11, RZ, RZ, UR8 ;  /* 0x00000008ff0b7e24 */ /* 0x000fe2000f8e00ff */
[----:B------:R-:W-:Y:S01]  /*4560*/  @!P4 R2UR UR14, R10 ;  /* 0x000000000a0ec2ca */ /* 0x000fe200000e0000 */
[----:B------:R-:W-:Y:S01]  /*4570*/  @!UP1 UIADD3 UR8, UPT, UPT, UR7, 0x6200, URZ ;  /* 0x0000620007089890 */ /* 0x000fe2000fffe0ff */
[----:B------:R-:W-:Y:S02]  /*4580*/  VOTEU.ALL UP1, P4 ;  /* 0x0000000000ff7886 */ /* 0x000fe40002020000 */
[----:B------:R-:W-:Y:S11]  /*4590*/  @!P4 R2UR UR15, R11 ;  /* 0x000000000b0fc2ca */ /* 0x000ff600000e0000 */
[----:B------:R-:W-:Y:S02]  /*45a0*/  @!UPT UIADD3 URZ, UPT, UPT, URZ, URZ, URZ ;  /* 0x000000fffffff290 */ /* 0x000fe4000fffe0ff */
[----:B------:R2:W-:Y:S01]  /*45b0*/  @!UP1 UTMALDG.3D [UR8], [UR14], desc[UR18] ;  /* 0x000012080e0095b4 */ /* 0x0005e20008011000 */
[----:B------:R2:W-:Y:S01]  /*45c0*/  @!P4 SYNCS.ARRIVE.TRANS64.RED.A0TR RZ, [UR7+0x48], R23 ;  /* 0x00004817ffffc9a7 */ /* 0x0005e20008300407 */
[----:B------:R-:W-:Y:S01]  /*45d0*/  UPLOP3.LUT UP1, UPT, UPT, UPT, UPT, 0x80, 0x8 ;  /* 0x000000000008789c */ /* 0x000fe20003f2f070 */
[----:B------:R-:W-:Y:S01]  /*45e0*/  SYNCS.ARRIVE.TRANS64.RED.A1T0 RZ, [UR13], RZ ;  /* 0x000000ffffff79a7 */ /* 0x000fe2000810040d */
[----:B------:R-:W-:Y:S09]  /*45f0*/  @P3 BRA `(.L_x_75) ;  /* 0xfffffff000943947 */ /* 0x000ff2000383ffff */
[----:B------:R-:W-:-:S04]  /*4600*/  SHF.L.U32 R3, R31, 0x1f, RZ ;  /* 0x0000001f1f037819 */ /* 0x000fc800000006ff */
[----:B------:R-:W1:Y:S02]  /*4610*/  SYNCS.PHASECHK.TRANS64.TRYWAIT P0, [UR7+0x50], R3 ;  /* 0x00005003ff0075a7 */ /* 0x000e640008001107 */
[----:B-1----:R-:W-:Y:S05]  /*4620*/  @!P0 BRA `(.L_x_76) ;  /* 0x0000006c00e48947 */ /* 0x002fea0003800000 */
.L_x_157:
[----:B------:R-:W3:Y:S02]  /*4630*/  SYNCS.PHASECHK.TRANS64.TRYWAIT P0, [UR7+0x58], R3 ;  /* 0x00005803ff0075a7 */ /* 0x000ee40008001107 */
[----:B---3--:R-:W-:Y:S05]  /*4640*/  @!P0 BRA `(.L_x_77) ;  /* 0x0000006c00f48947 */ /* 0x008fea0003800000 */
.L_x_159:
[----:B------:R-:W3:Y:S02]  /*4650*/  SYNCS.PHASECHK.TRANS64.TRYWAIT P0, [UR7+0x60], R3 ;  /* 0x00006003ff0075a7 */ /* 0x000ee40008001107 */
[----:B---3--:R-:W-:Y:S05]  /*4660*/  @!P0 BRA `(.L_x_78) ;  /* 0x0000007000048947 */ /* 0x008fea0003800000 */
.L_x_161:
[----:B-1----:R-:W-:-:S07]  /*4670*/  MOV R0, UR7 ;  /* 0x0000000700007c02 */ /* 0x002fce0008000f00 */
.L_x_79:
[----:B-1----:R-:W-:-:S04]  /*4680*/  SHF.L.U32 R3, R31, 0x1f, RZ ;  /* 0x0000001f1f037819 */ /* 0x002fc800000006ff */
[----:B------:R1:W3:Y:S03]  /*4690*/  SYNCS.PHASECHK.TRANS64.TRYWAIT P0, [R0+URZ+0x68], R3 ;  /* 0x00006803000075a7 */ /* 0x0002e600080011ff */
[----:B---3--:R-:W-:Y:S05]  /*46a0*/  @!P0 NANOSLEEP.SYNCS 0x989680 ;  /* 0x009896800000895d */ /* 0x008fea0003900000 */
[----:B------:R-:W3:Y:S02]  /*46b0*/  @!P0 SYNCS.PHASECHK.TRANS64 P0, [R0+URZ+0x68], R3 ;  /* 0x00006803000085a7 */ /* 0x000ee400080010ff */
[----:B--23--:R-:W-:Y:S05]  /*46c0*/  @P0 EXIT ;  /* 0x000000000000094d */ /* 0x00cfea0003800000 */
[----:B------:R-:W-:Y:S05]  /*46d0*/  BRA `(.L_x_79) ;  /* 0xfffffffc00e87947 */ /* 0x000fea000383ffff */
.L_x_64:
[----:B------:R-:W-:-:S06]  /*46e0*/  UISETP.GE.AND UP1, UPT, UR8, 0x4, UPT ;  /* 0x000000040800788c */ /* 0x000fcc000bf26270 */
[----:B------:R-:W-:-:S13]  /*46f0*/  PLOP3.LUT P0, PT, PT, PT, UP1, 0x80, 0x8 ;  /* 0x000000000008781c */ /* 0x000fda0003f0f018 */
[----:B------:R-:W-:Y:S05]  /*4700*/  @!P0 EXIT ;  /* 0x000000000000894d */ /* 0x000fea0003800000 */
[----:B------:R-:W-:Y:S01]  /*4710*/  BAR.SYNC.DEFER_BLOCKING 0x6, 0xa0 ;  /* 0x0182800000007b1d */ /* 0x000fe20000010000 */
[C---:B------:R-:W-:Y:S01]  /*4720*/  IMAD.SHL.U32 R3, R185.reuse, 0x40, RZ ;  /* 0x00000040b9037824 */ /* 0x040fe200078e00ff */
[C---:B------:R-:W-:Y:S01]  /*4730*/  LOP3.LUT R189, R185.reuse, 0x60, RZ, 0xc0, !PT ;  /* 0x00000060b9bd7812 */ /* 0x040fe200078ec0ff */
[C---:B------:R-:W-:Y:S01]  /*4740*/  IMAD.SHL.U32 R172, R185.reuse, 0x8, RZ ;  /* 0x00000008b9ac7824 */ /* 0x040fe200078e00ff */
[C---:B------:R-:W-:Y:S01]  /*4750*/  LOP3.LUT R187, R185.reuse, 0x2, RZ, 0xc0, !PT ;  /* 0x00000002b9bb7812 */ /* 0x040fe200078ec0ff */
[----:B------:R-:W-:Y:S01]  /*4760*/  IMAD.U32 R79, R185, 0x10000, RZ ;  /* 0x00010000b94f7824 */ /* 0x000fe200078e00ff */
[----:B------:R-:W-:Y:S02]  /*4770*/  UMOV UR49, 0x400 ;  /* 0x0000040000317882 */ /* 0x000fe40000000000 */
[----:B------:R-:W1:Y:S01]  /*4780*/  LDC R177, c[0x0][0x370] ;  /* 0x0000dc00ffb17b82 */ /* 0x000e620000000800 */
[----:B------:R-:W-:Y:S01]  /*4790*/  ULEA UR49, UR37, UR49, 0x18 ;  /* 0x0000003125317291 */ /* 0x000fe2000f8ec0ff */
[----:B------:R-:W-:Y:S01]  /*47a0*/  LOP3.LUT R5, R3, 0x180, RZ, 0xc0, !PT ;  /* 0x0000018003057812 */ /* 0x000fe200078ec0ff */
[----:B------:R-:W-:Y:S01]  /*47b0*/  HFMA2 R191, -RZ, RZ, 0, 0 ;  /* 0x00000000ffbf7431 */ /* 0x000fe200000001ff */
[----:B------:R-:W-:Y:S01]  /*47c0*/  LOP3.LUT R79, R79, 0x600000, RZ, 0xc0, !PT ;  /* 0x006000004f4f7812 */ /* 0x000fe200078ec0ff */
[----:B------:R-:W-:Y:S01]  /*47d0*/  UIADD3 UR4, UPT, UPT, UR49, 0x8200, URZ ;  /* 0x0000820031047890 */ /* 0x000fe2000fffe0ff */
[----:B------:R-:W-:Y:S01]  /*47e0*/  LOP3.LUT R172, R5, 0x30, R172, 0xf8, !PT ;  /* 0x0000003005ac7812 */ /* 0x000fe200078ef8ac */
[----:B------:R-:W-:Y:S01]  /*47f0*/  IMAD.MOV.U32 R76, RZ, RZ, RZ ;  /* 0x000000ffff4c7224 */ /* 0x000fe200078e00ff */
[----:B------:R-:W2:Y:S01]  /*4800*/  LDC R74, c[0x0][0xb0c] ;  /* 0x0002c300ff4a7b82 */ /* 0x000ea20000000800 */
[----:B------:R-:W-:-:S02]  /*4810*/  LOP3.LUT R185, R185, 0x4, RZ, 0xc0, !PT ;  /* 0x00000004b9b97812 */ /* 0x000fc400078ec0ff */
[----:B------:R-:W-:Y:S02]  /*4820*/  CS2R R182, SRZ ;  /* 0x0000000000b67805 */ /* 0x000fe4000001ff00 */
[----:B------:R-:W-:Y:S02]  /*4830*/  LOP3.LUT R172, R172, 0x1e40, R3, 0xf8, !PT ;  /* 0x00001e40acac7812 */ /* 0x000fe400078ef803 */
[----:B------:R-:W-:Y:S02]  /*4840*/  CS2R R180, SRZ ;  /* 0x0000000000b47805 */ /* 0x000fe4000001ff00 */
[----:B------:R-:W-:Y:S01]  /*4850*/  IADD3 R184, PT, PT, -R185, 0x2, RZ ;  /* 0x00000002b9b87810 */ /* 0x000fe20007ffe1ff */
[----:B------:R-:W-:Y:S01]  /*4860*/  IMAD.MOV R176, RZ, RZ, -R187 ;  /* 0x000000ffffb07224 */ /* 0x000fe200078e0abb */
[----:B------:R-:W-:Y:S01]  /*4870*/  MOV R188, UR4 ;  /* 0x0000000400bc7c02 */ /* 0x000fe20008000f00 */
[----:B------:R-:W4:Y:S01]  /*4880*/  LDC R174, c[0x0][0xb20] ;  /* 0x0002c800ffae7b82 */ /* 0x000f220000000800 */
[----:B------:R-:W3:Y:S01]  /*4890*/  LDS R0, [UR49+0x110] ;  /* 0x00011031ff007984 */ /* 0x000ee20008000800 */
[----:B------:R-:W-:Y:S01]  /*48a0*/  VIADD R186, R172, UR49 ;  /* 0x00000031acba7c36 */ /* 0x000fe20008000000 */
[----:B------:R-:W1:Y:S01]  /*48b0*/  LDCU.64 UR52, c[0x0][0x348] ;  /* 0x00006900ff3477ac */ /* 0x000e620008000a00 */
[----:B------:R-:W-:-:S02]  /*48c0*/  IMAD.MOV R175, RZ, RZ, -R185 ;  /* 0x000000ffffaf7224 */ /* 0x000fc400078e0ab9 */
[----:B------:R-:W-:Y:S01]  /*48d0*/  VIADD R186, R186, 0x200 ;  /* 0x00000200baba7836 */ /* 0x000fe20000000000 */
[----:B------:R-:W1:Y:S01]  /*48e0*/  LDCU.64 UR38, c[0x0][0x888] ;  /* 0x00011100ff2677ac */ /* 0x000e620008000a00 */
[----:B------:R-:W1:Y:S01]  /*48f0*/  LDC R73, c[0x0][0xb30] ;  /* 0x0002cc00ff497b82 */ /* 0x000e620000000800 */
[----:B------:R-:W1:Y:S01]  /*4900*/  LDCU.64 UR44, c[0x0][0x890] ;  /* 0x00011200ff2c77ac */ /* 0x000e620008000a00 */
[----:B------:R-:W-:-:S06]  /*4910*/  UIADD3 UR48, UPT, UPT, UR49, 0x200, URZ ;  /* 0x0000020031307890 */ /* 0x000fcc000fffe0ff */
[----:B------:R-:W1:Y:S08]  /*4920*/  LDC.64 R168, c[0x0][0xb10] ;  /* 0x0002c400ffa87b82 */ /* 0x000e700000000a00 */
[----:B------:R-:W1:Y:S08]  /*4930*/  LDC.64 R70, c[0x0][0xb18] ;  /* 0x0002c600ff467b82 */ /* 0x000e700000000a00 */
[----:B------:R-:W1:Y:S08]  /*4940*/  LDC.64 R68, c[0x0][0xb28] ;  /* 0x0002ca00ff447b82 */ /* 0x000e700000000a00 */
[----:B------:R-:W1:Y:S01]  /*4950*/  LDC.64 R166, c[0x0][0x8b0] ;  /* 0x00022c00ffa67b82 */ /* 0x000e620000000a00 */
[----:B---3--:R-:W-:-:S07]  /*4960*/  IMAD.IADD R79, R0, 0x1, R79 ;  /* 0x00000001004f7824 */ /* 0x008fce00078e024f */
[----:B------:R-:W3:Y:S08]  /*4970*/  LDC.64 R164, c[0x0][0x8a8] ;  /* 0x00022a00ffa47b82 */ /* 0x000ef00000000a00 */
[----:B--2-4-:R-:W1:Y:S02]  /*4980*/  LDC R178, c[0x0][0x374] ;  /* 0x0000dd00ffb27b82 */ /* 0x014e640000000800 */
.L_x_124:
[C---:B------:R-:W-:Y:S02]  /*4990*/  LEA R0, R191.reuse, UR49, 0x3 ;  /* 0x00000031bf007c11 */ /* 0x040fe4000f8e18ff */
[----:B------:R-:W-:Y:S02]  /*49a0*/  SHF.L.U32 R3, R182, 0x1f, RZ ;  /* 0x0000001fb6037819 */ /* 0x000fe400000006ff */
[----:B------:R-:W-:Y:S02]  /*49b0*/  LEA R16, R191, UR49, 0x4 ;  /* 0x00000031bf107c11 */ /* 0x000fe4000f8e20ff */
[----:B------:R-:W2:Y:S02]  /*49c0*/  SYNCS.PHASECHK.TRANS64.TRYWAIT P0, [R0+URZ+0x80], R3 ;  /* 0x00008003000075a7 */ /* 0x000ea400080011ff */
[----:B-12---:R-:W-:Y:S05]  /*49d0*/  @!P0 BRA `(.L_x_80) ;  /* 0x0000006c00408947 */ /* 0x006fea0003800000 */
.L_x_162:
[----:B------:R-:W4:Y:S01]  /*49e0*/  LDC.64 R12, c[0x0][0xb10] ;  /* 0x0002c400ff0c7b82 */ /* 0x000f220000000a00 */
[----:B------:R-:W3:Y:S01]  /*49f0*/  LDS.128 R16, [R16+0xf0] ;  /* 0x0000f00010107984 */ /* 0x000ee20000000c00 */
[----:B-1----:R-:W-:Y:S01]  /*4a00*/  ISETP.NE.AND P1, PT, R73, 0x1, PT ;  /* 0x000000014900780c */ /* 0x002fe20003f25270 */
[----:B--2---:R-:W-:Y:S01]  /*4a10*/  VIADD R0, R0, 0x90 ;  /* 0x0000009000007836 */ /* 0x004fe20000000000 */
[----:B------:R-:W-:Y:S04]  /*4a20*/  ISETP.GE.AND P0, PT, R72, 0x1, PT ;  /* 0x000000014800780c */ /* 0x000fe80003f06270 */
[----:B------:R-:W1:Y:S01]  /*4a30*/  LDC.64 R10, c[0x0][0xb18] ;  /* 0x0002c600ff0a7b82 */ /* 0x000e620000000a00 */
[----:B------:R-:W-:Y:S01]  /*4a40*/  PRMT R0, RZ, 0x654, R0 ;  /* 0x00000654ff007816 */ /* 0x000fe20000000000 */
[----:B------:R-:W-:Y:S01]  /*4a50*/  @!PT LDS RZ, [RZ] ;  /* 0x00000000fffff984 */ /* 0x000fe20000000800 */
[----:B------:R-:W-:Y:S01]  /*4a60*/  @!PT LDS RZ, [RZ] ;  /* 0x00000000fffff984 */ /* 0x000fe20000000800 */
[----:B------:R-:W-:Y:S01]  /*4a70*/  @!PT LDS RZ, [RZ] ;  /* 0x00000000fffff984 */ /* 0x000fe20000000800 */
[----:B------:R-:W-:Y:S01]  /*4a80*/  @!PT LDS RZ, [RZ] ;  /* 0x00000000fffff984 */ /* 0x000fe20000000800 */
[----:B------:R2:W-:Y:S06]  /*4a90*/  MEMBAR.ALL.CTA ;  /* 0x0000000000007992 */ /* 0x0005ec0000008000 */
[----:B--2---:R-:W2:Y:S01]  /*4aa0*/  FENCE.VIEW.ASYNC.S ;  /* 0x00000000000073c6 */ /* 0x004ea20000000000 */
[----:B------:R-:W1:Y:S08]  /*4ab0*/  @!P1 LDC R14, c[0x0][0xb20] ;  /* 0x0002c800ff0e9b82 */ /* 0x000e700000000800 */
[----:B------:R-:W1:Y:S01]  /*4ac0*/  @!P1 LDC R9, c[0x0][0xb0c] ;  /* 0x0002c300ff099b82 */ /* 0x000e620000000800 */
[----:B--2---:R2:W-:Y:S01]  /*4ad0*/  SYNCS.ARRIVE.TRANS64.RED.A1T0 RZ, [R0+URZ], RZ ;  /* 0x000000ff00ff79a7 */ /* 0x0045e200081004ff */
[----:B---3--:R-:W-:Y:S04]  /*4ae0*/  LOP3.LUT P4, RZ, R18, 0x1, RZ, 0xc0, !PT ;  /* 0x0000000112ff7812 */ /* 0x008fe8000788c0ff */
[----:B------:R-:W-:Y:S09]  /*4af0*/  P2R R190, PR, RZ, 0x10 ;  /* 0x00000010ffbe7803 */ /* 0x000ff20000000000 */
[----:B------:R-:W-:Y:S02]  /*4b00*/  @P4 MOV R77, R16 ;  /* 0x00000010004d4202 */ /* 0x000fe40000000f00 */
[----:B------:R-:W-:Y:S01]  /*4b10*/  @P4 LOP3.LUT R75, R17, 0xffff, RZ, 0xc0, !PT ;  /* 0x0000ffff114b4812 */ /* 0x000fe200078ec0ff */
[----:B--2-4-:R-:W-:Y:S06]  /*4b20*/  @!P0 BRA `(.L_x_81) ;  /* 0x0000000000a48947 */ /* 0x014fec0003800000 */
[----:B------:R-:W-:Y:S01]  /*4b30*/  IMAD.HI.U32 R23, R178, R71, RZ ;  /* 0x00000047b2177227 */ /* 0x000fe200078e00ff */
[----:B------:R-:W-:Y:S02]  /*4b40*/  ISETP.NE.AND P0, PT, R70, 0x1, PT ;  /* 0x000000014600780c */ /* 0x000fe40003f05270 */
[----:B------:R-:W-:Y:S01]  /*4b50*/  ISETP.NE.AND P2, PT, R72, 0x1, PT ;  /* 0x000000014800780c */ /* 0x000fe20003f45270 */
[----:B------:R-:W-:Y:S01]  /*4b60*/  IMAD.HI.U32 R22, R177, R168, RZ ;  /* 0x000000a8b1167227 */ /* 0x000fe200078e00ff */
[----:B------:R-:W-:Y:S02]  /*4b70*/  SHF.R.U32.HI R23, RZ, R174, R23 ;  /* 0x000000aeff177219 */ /* 0x000fe40000011617 */
[----:B------:R-:W-:Y:S01]  /*4b80*/  ISETP.NE.AND P3, PT, R74, 0x1, PT ;  /* 0x000000014a00780c */ /* 0x000fe20003f65270 */
[----:B------:R-:W-:Y:S01]  /*4b90*/  IMAD.HI.U32 R26, R77, R168, RZ ;  /* 0x000000a84d1a7227 */ /* 0x000fe200078e00ff */
[----:B------:R-:W-:Y:S02]  /*4ba0*/  SHF.R.U32.HI R22, RZ, R169, R22 ;  /* 0x000000a9ff167219 */ /* 0x000fe40000011616 */
[----:B------:R-:W-:Y:S01]  /*4bb0*/  SEL R3, R178, R23, !P0 ;  /* 0x00000017b2037207 */ /* 0x000fe20004000000 */
[----:B------:R-:W-:Y:S01]  /*4bc0*/  IMAD.HI.U32 R23, R75, R71, RZ ;  /* 0x000000474b177227 */ /* 0x000fe200078e00ff */
[----:B------:R-:W-:Y:S02]  /*4bd0*/  SEL R7, R177, R22, !P3 ;  /* 0x00000016b1077207 */ /* 0x000fe40005800000 */
[----:B------:R-:W-:Y:S01]  /*4be0*/  SHF.R.U32.HI R26, RZ, R169, R26 ;  /* 0x000000a9ff1a7219 */ /* 0x000fe2000001161a */
[-C--:B------:R-:W-:Y:S04]  /*4bf0*/  IMAD.HI.U32 R22, R3, R68.reuse, RZ ;  /* 0x0000004403167227 */ /* 0x080fe800078e00ff */
[----:B------:R-:W-:Y:S01]  /*4c00*/  IMAD.HI.U32 R24, R7, R68, RZ ;  /* 0x0000004407187227 */ /* 0x000fe200078e00ff */
[-C--:B------:R-:W-:Y:S02]  /*4c10*/  @P2 SHF.R.U32.HI R3, RZ, R69.reuse, R22 ;  /* 0x00000045ff032219 */ /* 0x080fe40000011616 */
[----:B------:R-:W-:Y:S02]  /*4c20*/  SHF.R.U32.HI R22, RZ, R174, R23 ;  /* 0x000000aeff167219 */ /* 0x000fe40000011617 */
[----:B------:R-:W-:Y:S01]  /*4c30*/  @P2 SHF.R.U32.HI R7, RZ, R69, R24 ;  /* 0x00000045ff072219 */ /* 0x000fe20000011618 */
[C---:B------:R-:W-:Y:S01]  /*4c40*/  IMAD R2, R72.reuse, R3, RZ ;  /* 0x0000000348027224 */ /* 0x040fe200078e02ff */
[----:B------:R-:W-:Y:S02]  /*4c50*/  SEL R5, R75, R22, !P0 ;  /* 0x000000164b057207 */ /* 0x000fe40004000000 */
[----:B------:R-:W-:Y:S01]  /*4c60*/  SEL R3, R77, R26, !P3 ;  /* 0x0000001a4d037207 */ /* 0x000fe20005800000 */
[----:B------:R-:W-:Y:S01]  /*4c70*/  IMAD R4, R72, R7, RZ ;  /* 0x0000000748047224 */ /* 0x000fe200078e02ff */
[C---:B------:R-:W-:Y:S01]  /*4c80*/  ISETP.GE.AND P0, PT, R5.reuse, R2, PT ;  /* 0x000000020500720c */ /* 0x040fe20003f06270 */
[----:B------:R-:W-:Y:S03]  /*4c90*/  IMAD.HI.U32 R6, R5, R68, RZ ;  /* 0x0000004405067227 */ /* 0x000fe600078e00ff */
[----:B------:R-:W-:Y:S01]  /*4ca0*/  ISETP.GE.OR P0, PT, R3, R4, P0 ;  /* 0x000000040300720c */ /* 0x000fe20000706670 */
[----:B------:R-:W-:Y:S01]  /*4cb0*/  IMAD.MOV R4, RZ, RZ, -R3 ;  /* 0x000000ffff047224 */ /* 0x000fe200078e0a03 */
[-C--:B------:R-:W-:Y:S03]  /*4cc0*/  SHF.R.U32.HI R6, RZ, R69.reuse, R6 ;  /* 0x00000045ff067219 */ /* 0x080fe60000011606 */
[----:B------:R-:W-:Y:S01]  /*4cd0*/  IMAD R77, R74, R4, R77 ;  /* 0x000000044a4d7224 */ /* 0x000fe200078e024d */
[----:B------:R-:W-:Y:S05]  /*4ce0*/  SEL R15, R5, R6, !P2 ;  /* 0x00000006050f7207 */ /* 0x000fea0005000000 */
[----:B------:R-:W-:Y:S02]  /*4cf0*/  IMAD.MOV R6, RZ, RZ, -R15 ;  /* 0x000000ffff067224 */ /* 0x000fe400078e0a0f */
[C---:B------:R-:W-:Y:S04]  /*4d00*/  @!P0 IMAD.HI.U32 R2, R3.reuse, R68, RZ ;  /* 0x0000004403028227 */ /* 0x040fe800078e00ff */
[----:B------:R-:W-:Y:S01]  /*4d10*/  IMAD R6, R72, R6, R5 ;  /* 0x0000000648067224 */ /* 0x000fe200078e0205 */
[----:B------:R-:W-:Y:S04]  /*4d20*/  @!P0 SHF.R.U32.HI R2, RZ, R69, R2 ;  /* 0x00000045ff028219 */ /* 0x000fe80000011602 */
[----:B------:R-:W-:Y:S02]  /*4d30*/  @!P0 SEL R0, R3, R2, !P2 ;  /* 0x0000000203008207 */ /* 0x000fe40005000000 */
[----:B------:R-:W-:Y:S02]  /*4d40*/  IADD3 R2, PT, PT, -R5, RZ, RZ ;  /* 0x000000ff05027210 */ /* 0x000fe40007ffe1ff */
[----:B------:R-:W-:Y:S01]  /*4d50*/  @!P0 IADD3 R8, PT, PT, R15, -R0, RZ ;  /* 0x800000000f088210 */ /* 0x000fe20007ffe0ff */
[----:B------:R-:W-:Y:S02]  /*4d60*/  @!P0 IMAD R0, R7, R6, R0 ;  /* 0x0000000607008224 */ /* 0x000fe400078e0200 */
[----:B------:R-:W-:Y:S02]  /*4d70*/  IMAD R75, R70, R2, R75 ;  /* 0x00000002464b7224 */ /* 0x000fe400078e024b */
[----:B------:R-:W-:Y:S02]  /*4d80*/  @!P0 IMAD R5, R8, R72, R3 ;  /* 0x0000004808058224 */ /* 0x000fe400078e0203 */
[----:B------:R-:W-:Y:S04]  /*4d90*/  @!P0 IMAD.MOV.U32 R3, RZ, RZ, R0 ;  /* 0x000000ffff038224 */ /* 0x000fe800078e0000 */
[----:B------:R-:W-:Y:S02]  /*4da0*/  IMAD R77, R3, R74, R77 ;  /* 0x0000004a034d7224 */ /* 0x000fe400078e024d */
[----:B------:R-:W-:Y:S07]  /*4db0*/  IMAD R75, R5, R70, R75 ;  /* 0x00000046054b7224 */ /* 0x000fee00078e024b */
.L_x_81:
[----:B-1----:R-:W-:Y:S01]  /*4dc0*/  @!P1 ISETP.NE.AND P0, PT, R10, 0x1, PT ;  /* 0x000000010a00980c */ /* 0x002fe20003f05270 */
[----:B------:R-:W-:Y:S01]  /*4dd0*/  @!P1 IMAD.HI.U32 R0, R77, R12, RZ ;  /* 0x0000000c4d009227 */ /* 0x000fe200078e00ff */
[----:B------:R-:W-:Y:S01]  /*4de0*/  @!P1 ISETP.NE.AND P2, PT, R9, 0x1, PT ;  /* 0x000000010900980c */ /* 0x000fe20003f45270 */
[----:B------:R-:W-:Y:S01]  /*4df0*/  ULOP3.LUT UP0, URZ, UR48, 0x1b0, URZ, 0xc0, !UPT ;  /* 0x000001b030ff7892 */ /* 0x000fe2000f80c0ff */
[----:B------:R-:W-:Y:S01]  /*4e00*/  R2UR UR42, R21 ;  /* 0x00000000152a72ca */ /* 0x000fe200000e0000 */
[----:B------:R-:W-:Y:S01]  /*4e10*/  @!P1 IMAD.HI.U32 R3, R75, R11, RZ ;  /* 0x0000000b4b039227 */ /* 0x000fe200078e00ff */
[----:B------:R-:W-:Y:S02]  /*4e20*/  @!P1 SHF.R.U32.HI R0, RZ, R13, R0 ;  /* 0x0000000dff009219 */ /* 0x000fe40000011600 */
[----:B------:R-:W-:Y:S01]  /*4e30*/  R2UR UR41, R20 ;  /* 0x00000000142972ca */ /* 0x000fe200000e0000 */
[----:B------:R-:W-:Y:S01]  /*4e40*/  VIADD R191, R191, 0x1 ;  /* 0x00000001bfbf7836 */ /* 0x000fe20000000000 */
[----:B------:R-:W-:Y:S02]  /*4e50*/  @!P1 SHF.R.U32.HI R2, RZ, R14, R3 ;  /* 0x0000000eff029219 */ /* 0x000fe40000011603 */
[----:B------:R-:W-:Y:S02]  /*4e60*/  @!P1 SEL R3, R77, R0, !P2 ;  /* 0x000000004d039207 */ /* 0x000fe40005000000 */
[----:B------:R-:W-:Y:S02]  /*4e70*/  @!P1 SEL R2, R75, R2, !P0 ;  /* 0x000000024b029207 */ /* 0x000fe40004000000 */
[----:B------:R-:W-:Y:S01]  /*4e80*/  @P4 SHF.R.U32.HI R179, RZ, 0x10, R17 ;  /* 0x00000010ffb34819 */ /* 0x000fe20000011611 */
[----:B------:R-:W-:Y:S02]  /*4e90*/  USHF.L.U32 UR42, UR42, 0x7, URZ ;  /* 0x000000072a2a7899 */ /* 0x000fe400080006ff */
[----:B------:R-:W-:Y:S02]  /*4ea0*/  @!P1 IMAD.IADD R0, R2, 0x1, -R3 ;  /* 0x0000000102009824 */ /* 0x000fe400078e0a03 */
[----:B------:R-:W-:Y:S01]  /*4eb0*/  @!P1 IMAD.IADD R2, R3, 0x1, -R2 ;  /* 0x0000000103029824 */ /* 0x000fe200078e0a02 */
[----:B------:R-:W-:Y:S01]  /*4ec0*/  USHF.L.U32 UR41, UR41, 0x8, URZ ;  /* 0x0000000829297899 */ /* 0x000fe200080006ff */
[----:B------:R-:W-:Y:S02]  /*4ed0*/  @!P1 IMAD R77, R0, R9, R77 ;  /* 0x00000009004d9224 */ /* 0x000fe400078e024d */
[----:B------:R-:W-:Y:S01]  /*4ee0*/  @!P1 IMAD R75, R2, R10, R75 ;  /* 0x0000000a024b9224 */ /* 0x000fe200078e024b */
[----:B------:R-:W-:Y:S08]  /*4ef0*/  BRA.U !UP0, `(.L_x_82) ;  /* 0x0000000108407547 */ /* 0x000ff0000b800000 */
[----:B------:R-:W1:Y:S01]  /*4f00*/  LDCU.64 UR8, c[0x4][0x88] ;  /* 0x01001100ff0877ac */ /* 0x000e620008000a00 */
[----:B------:R-:W-:Y:S01]  /*4f10*/  MOV R3, 0x0 ;  /* 0x0000000000037802 */ /* 0x000fe20000000f00 */
[----:B------:R-:W-:Y:S02]  /*4f20*/  HFMA2 R12, -RZ, RZ, 0, 5.9604644775390625e-08 ;  /* 0x00000001ff0c7431 */ /* 0x000fe400000001ff */
[----:B------:R-:W-:Y:S02]  /*4f30*/  IMAD.MOV.U32 R8, RZ, RZ, 0x70 ;  /* 0x00000070ff087424 */ /* 0x000fe400078e00ff */
[----:B------:R-:W-:Y:S01]  /*4f40*/  IMAD.MOV.U32 R13, RZ, RZ, RZ ;  /* 0x000000ffff0d7224 */ /* 0x000fe200078e00ff */
[----:B------:R-:W2:Y:S01]  /*4f50*/  LDCU.64 UR6, c[0x4][0x90] ;  /* 0x01001200ff0677ac */ /* 0x000ea20008000a00 */
[----:B------:R-:W3:Y:S01]  /*4f60*/  LDC.64 R2, c[0x4][R3] ;  /* 0x0100000003027b82 */ /* 0x000ee20000000a00 */
[----:B------:R-:W4:Y:S01]  /*4f70*/  LDCU.64 UR4, c[0x4][0x8] ;  /* 0x01000100ff0477ac */ /* 0x000f220008000a00 */
[----:B-1----:R-:W-:Y:S01]  /*4f80*/  MOV R5, UR9 ;  /* 0x0000000900057c02 */ /* 0x002fe20008000f00 */
[----:B------:R-:W-:Y:S01]  /*4f90*/  IMAD.U32 R4, RZ, RZ, UR8 ;  /* 0x00000008ff047e24 */ /* 0x000fe2000f8e00ff */
[----:B--2---:R-:W-:Y:S01]  /*4fa0*/  MOV R7, UR7 ;  /* 0x0000000700077c02 */ /* 0x004fe20008000f00 */
[----:B------:R-:W-:Y:S01]  /*4fb0*/  IMAD.U32 R6, RZ, RZ, UR6 ;  /* 0x00000006ff067e24 */ /* 0x000fe2000f8e00ff */
[----:B----4-:R-:W-:Y:S01]  /*4fc0*/  MOV R11, UR5 ;  /* 0x00000005000b7c02 */ /* 0x010fe20008000f00 */
[----:B------:R-:W-:Y:S02]  /*4fd0*/  IMAD.U32 R10, RZ, RZ, UR4 ;  /* 0x00000004ff0a7e24 */ /* 0x000fe4000f8e00ff */
[----:B------:R-:W-:Y:S07]  /*4fe0*/  LEPC R20, `(.L_x_82) ;  /* 0x000000001014794e */ /* 0x000fee0000000000 */
[----:B---3-5:R-:W-:Y:S05]  /*4ff0*/  CALL.ABS.NOINC R2 ;  /* 0x0000000002007343 */ /* 0x028fea0003c00000 */
.L_x_82:
[----:B------:R-:W-:Y:S01]  /*5000*/  LOP3.LUT P0, RZ, R188, 0x1b0, RZ, 0xc0, !PT ;  /* 0x000001b0bcff7812 */ /* 0x000fe2000780c0ff */
[----:B------:R-:W-:Y:S11]  /*5010*/  BSSY.RECONVERGENT B6, `(.L_x_83) ;  /* 0x0000013000067945 */ /* 0x000ff60003800200 */
[----:B------:R-:W-:Y:S01]  /*5020*/  @!UPT UIADD3 URZ, UPT, UPT, URZ, URZ, URZ ;  /* 0x000000fffffff290 */ /* 0x000fe2000fffe0ff */
[----:B------:R-:W-:Y:S05]  /*5030*/  @!P0 BRA `(.L_x_84) ;  /* 0x0000000000408947 */ /* 0x000fea0003800000 */
        /* <DEDUP_REMOVED lines=16> */
.L_x_84:
[----:B------:R-:W-:Y:S05]  /*5140*/  BSYNC.RECONVERGENT B6 ;  /* 0x0000000000067941 */ /* 0x000fea0003800200 */
.L_x_83:
[----:B------:R-:W-:Y:S01]  /*5150*/  ISETP.NE.U32.AND P4, PT, R166, RZ, PT ;  /* 0x000000ffa600720c */ /* 0x000fe20003f85070 */
[----:B------:R-:W-:Y:S01]  /*5160*/  UISETP.NE.AND UP2, UPT, UR50, URZ, UPT ;  /* 0x000000ff3200728c */ /* 0x000fe2000bf45270 */
[----:B------:R-:W-:Y:S01]  /*5170*/  ISETP.NE.U32.AND P2, PT, RZ, UR38, PT ;  /* 0x00000026ff007c0c */ /* 0x000fe2000bf45070 */
[----:B------:R-:W-:Y:S01]  /*5180*/  UISETP.NE.U32.AND UP1, UPT, UR44, URZ, UPT ;  /* 0x000000ff2c00728c */ /* 0x000fe2000bf25070 */
[----:B------:R-:W-:Y:S01]  /*5190*/  ISETP.NE.AND.EX P4, PT, R167, RZ, PT, P4 ;  /* 0x000000ffa700720c */ /* 0x000fe20003f85340 */
[----:B------:R-:W-:Y:S01]  /*51a0*/  UPLOP3.LUT UP0, UPT, UPT, UPT, UPT, 0x40, 0x4 ;  /* 0x000000000004789c */ /* 0x000fe20003f0e870 */
[----:B------:R-:W-:Y:S01]  /*51b0*/  ISETP.NE.AND.EX P2, PT, RZ, UR39, PT, P2 ;  /* 0x00000027ff007c0c */ /* 0x000fe2000bf45320 */
[----:B------:R-:W-:Y:S01]  /*51c0*/  UISETP.NE.AND.EX UP1, UPT, UR45, URZ, UPT, UP1 ;  /* 0x000000ff2d00728c */ /* 0x000fe2000bf25310 */
[----:B------:R-:W-:Y:S04]  /*51d0*/  PLOP3.LUT P1, PT, PT, PT, UP2, 0x80, 0x8 ;  /* 0x000000000008781c */ /* 0x000fe80003f2f028 */
[----:B------:R-:W-:Y:S06]  /*51e0*/  @UP2 UPLOP3.LUT UP0, UPT, UPT, UPT, UP1, 0x80, 0x8 ;  /* 0x000000000008289c */ /* 0x000fec0003f0f010 */
[----:B------:R-:W-:Y:S01]  /*51f0*/  PLOP3.LUT P0, PT, PT, PT, UP0, 0x80, 0x8 ;  /* 0x000000000008781c */ /* 0x000fe20003f0f008 */
[----:B------:R-:W-:Y:S01]  /*5200*/  @!UPT UIADD3 URZ, UPT, UPT, URZ, URZ, URZ ;  /* 0x000000fffffff290 */ /* 0x000fe2000fffe0ff */
[----:B------:R-:W-:Y:S11]  /*5210*/  BRA.U !UP1, `(.L_x_85) ;  /* 0x0000000109387547 */ /* 0x000ff6000b800000 */
[----:B------:R-:W-:Y:S01]  /*5220*/  UISETP.NE.U32.AND UP0, UPT, UR38, URZ, UPT ;  /* 0x000000ff2600728c */ /* 0x000fe2000bf05070 */
[----:B------:R-:W-:Y:S02]  /*5230*/  HFMA2 R0, -RZ, RZ, 0, 5.9604644775390625e-08 ;  /* 0x00000001ff007431 */ /* 0x000fe400000001ff */
[----:B------:R-:W-:Y:S01]  /*5240*/  IMAD.MOV.U32 R171, RZ, RZ, 0x1 ;  /* 0x00000001ffab7424 */ /* 0x000fe200078e00ff */
[----:B------:R-:W-:Y:S06]  /*5250*/  UISETP.NE.AND.EX UP0, UPT, UR39, URZ, UPT, UP0 ;  /* 0x000000ff2700728c */ /* 0x000fec000bf05300 */
[----:B------:R-:W-:Y:S05]  /*5260*/  PLOP3.LUT P3, PT, PT, PT, UP0, 0x80, 0x8 ;  /* 0x000000000008781c */ /* 0x000fea0003f6f008 */
[----:B------:R-:W1:Y:S01]  /*5270*/  @UP0 LDCU.64 UR6, c[0x0][0x888] ;  /* 0x00011100ff0607ac */ /* 0x000e620008000a00 */
[----:B------:R-:W-:Y:S07]  /*5280*/  @UP0 UIMAD UR4, UR36, UR44, URZ ;  /* 0x0000002c240402a4 */ /* 0x000fee000f8e02ff */
[----:B------:R-:W-:Y:S01]  /*5290*/  @!P3 PRMT R171, R0, 0x7610, R171 ;  /* 0x0000761000abb816 */ /* 0x000fe200000000ab */
[----:B-1----:R-:W-:Y:S03]  /*52a0*/  @UP0 UIMAD.WIDE UR6, UR4, 0x4, UR6 ;  /* 0x00000004040608a5 */ /* 0x002fe6000f8e0206 */
[----:B------:R-:W1:Y:S03]  /*52b0*/  @!UP0 LDCU UR4, c[0x0][0x880] ;  /* 0x00011000ff0487ac */ /* 0x000e660008000800 */
[----:B------:R-:W-:Y:S01]  /*52c0*/  IMAD.U32 R2, RZ, RZ, UR6 ;  /* 0x00000006ff027e24 */ /* 0x000fe2000f8e00ff */
[----:B------:R-:W-:Y:S05]  /*52d0*/  MOV R3, UR7 ;  /* 0x0000000700037c02 */ /* 0x000fea0008000f00 */
[----:B-----5:R2:W5:Y:S02]  /*52e0*/  @P3 LDG.E R81, desc[UR46][R2.64] ;  /* 0x0000002e02513981 */ /* 0x020564000c1e1900 */
[----:B-12---:R-:W-:Y:S02]  /*52f0*/  @!P3 IMAD.U32 R81, RZ, RZ, UR4 ;  /* 0x00000004ff51be24 */ /* 0x006fe4000f8e00ff */
.L_x_85:
[----:B------:R-:W-:Y:S05]  /*5300*/  @!P4 BRA `(.L_x_86) ;  /* 0x000000000020c947 */ /* 0x000fea0003800000 */
[----:B------:R-:W-:Y:S04]  /*5310*/  ISETP.NE.U32.AND P3, PT, R164, RZ, PT ;  /* 0x000000ffa400720c */ /* 0x000fe80003f65070 */
[----:B------:R-:W-:Y:S11]  /*5320*/  ISETP.NE.AND.EX P3, PT, R165, RZ, PT, P3 ;  /* 0x000000ffa500720c */ /* 0x000ff60003f65330 */
[----:B------:R-:W-:Y:S02]  /*5330*/  @!UPT UIADD3 URZ, UPT, UPT, URZ, URZ, URZ ;  /* 0x000000fffffff290 */ /* 0x000fe4000fffe0ff */
[----:B------:R-:W1:Y:S01]  /*5340*/  @P3 LDC.64 R2, c[0x0][0x8a8] ;  /* 0x00022a00ff023b82 */ /* 0x000e620000000a00 */
[----:B------:R-:W-:Y:S04]  /*5350*/  @P3 IMAD R0, R166, UR36, RZ ;  /* 0x00000024a6003c24 */ /* 0x000fe8000f8e02ff */
[----:B-1----:R-:W-:Y:S05]  /*5360*/  @P3 IMAD.WIDE R2, R0, 0x4, R2 ;  /* 0x0000000400023825 */ /* 0x002fea00078e0202 */
[----:B-----5:R1:W5:Y:S02]  /*5370*/  @P3 LDG.E R78, desc[UR46][R2.64] ;  /* 0x0000002e024e3981 */ /* 0x020364000c1e1900 */
[----:B-1----:R-:W2:Y:S02]  /*5380*/  @!P3 LDC R78, c[0x0][0x8a0] ;  /* 0x00022800ff4ebb82 */ /* 0x002ea40000000800 */
.L_x_86:
[----:B-----5:R-:W-:Y:S01]  /*5390*/  FSETP.NEU.AND P4, PT, R81, RZ, PT ;  /* 0x000000ff5100720b */ /* 0x020fe20003f8d000 */
[----:B------:R-:W-:Y:S01]  /*53a0*/  BSSY B1, `(.L_x_87) ;  /* 0x0000047000017945 */ /* 0x000fe20003800000 */
[----:B------:R-:W-:Y:S01]  /*53b0*/  SEL R5, RZ, 0xffffffff, P2 ;  /* 0xffffffffff057807 */ /* 0x000fe20001000000 */
[----:B------:R-:W-:Y:S01]  /*53c0*/  IMAD.MOV.U32 R196, RZ, RZ, 0x1 ;  /* 0x00000001ffc47424 */ /* 0x000fe200078e00ff */
[----:B------:R-:W-:Y:S01]  /*53d0*/  LOP3.LUT P3, RZ, R171, 0xff, RZ, 0xc0, !PT ;  /* 0x000000ffabff7812 */ /* 0x000fe2000786c0ff */
[C---:B------:R-:W-:Y:S01]  /*53e0*/  IMAD R80, R76.reuse, 0x100, R79 ;  /* 0x000001004c507824 */ /* 0x040fe200078e024f */
[----:B------:R-:W-:Y:S02]  /*53f0*/  @P1 SEL R0, RZ, 0xffffffff, P4 ;  /* 0xffffffffff001807 */ /* 0x000fe40002000000 */
[----:B------:R-:W-:Y:S02]  /*5400*/  CS2R R162, SRZ ;  /* 0x0000000000a27805 */ /* 0x000fe4000001ff00 */
[----:B------:R-:W-:Y:S02]  /*5410*/  LEA R3, R181, UR49, 0x3 ;  /* 0x00000031b5037c11 */ /* 0x000fe4000f8e18ff */
[----:B------:R-:W-:Y:S02]  /*5420*/  CS2R R160, SRZ ;  /* 0x0000000000a07805 */ /* 0x000fe4000001ff00 */
[----:B------:R-:W-:Y:S02]  /*5430*/  @P0 SEL R0, R5, R0, !P3 ;  /* 0x0000000005000207 */ /* 0x000fe40005800000 */
[----:B------:R-:W-:Y:S02]  /*5440*/  CS2R R158, SRZ ;  /* 0x00000000009e7805 */ /* 0x000fe4000001ff00 */
[----:B------:R-:W-:Y:S02]  /*5450*/  LEA R193, R76, UR49, 0x3 ;  /* 0x000000314cc17c11 */ /* 0x000fe4000f8e18ff */
[----:B------:R-:W-:Y:S02]  /*5460*/  CS2R R156, SRZ ;  /* 0x00000000009c7805 */ /* 0x000fe4000001ff00 */
[----:B------:R-:W-:Y:S02]  /*5470*/  @P1 LOP3.LUT R0, R0, 0x1, RZ, 0xc0, !PT ;  /* 0x0000000100001812 */ /* 0x000fe400078ec0ff */
[----:B------:R-:W-:Y:S02]  /*5480*/  CS2R R154, SRZ ;  /* 0x00000000009a7805 */ /* 0x000fe4000001ff00 */
[----:B------:R-:W-:Y:S02]  /*5490*/  SHF.L.U32 R2, R183, 0x1f, RZ ;  /* 0x0000001fb7027819 */ /* 0x000fe400000006ff */
[----:B------:R-:W-:Y:S02]  /*54a0*/  CS2R R152, SRZ ;  /* 0x0000000000987805 */ /* 0x000fe4000001ff00 */
[----:B------:R-:W-:Y:S02]  /*54b0*/  ISETP.NE.U32.OR P6, PT, R0, 0x1, !P1 ;  /* 0x000000010000780c */ /* 0x000fe40004fc5470 */
[----:B------:R-:W-:Y:S02]  /*54c0*/  CS2R R150, SRZ ;  /* 0x0000000000967805 */ /* 0x000fe4000001ff00 */
[----:B------:R-:W-:Y:S02]  /*54d0*/  PLOP3.LUT P2, PT, PT, PT, UP1, 0x80, 0x8 ;  /* 0x000000000008781c */ /* 0x000fe40003f4f018 */
[----:B------:R-:W-:Y:S02]  /*54e0*/  CS2R R148, SRZ ;  /* 0x0000000000947805 */ /* 0x000fe4000001ff00 */
[----:B------:R-:W-:Y:S02]  /*54f0*/  SEL R0, RZ, 0xffffffff, P4 ;  /* 0xffffffffff007807 */ /* 0x000fe40002000000 */
[----:B------:R-:W-:Y:S03]  /*5500*/  P2R R198, PR, RZ, 0x40 ;  /* 0x00000040ffc67803 */ /* 0x000fe60000000000 */
[----:B------:R-:W-:Y:S04]  /*5510*/  @P6 SHF.L.U32 R4, R180, 0x1f, RZ ;  /* 0x0000001fb4046819 */ /* 0x000fe800000006ff */
[----:B------:R-:W-:Y:S01]  /*5520*/  @P2 SEL R0, R5, R0, !P3 ;  /* 0x0000000005002207 */ /* 0x000fe20005800000 */
[----:B------:R-:W1:Y:S03]  /*5530*/  @P6 SYNCS.PHASECHK.TRANS64.TRYWAIT P1, [R3+URZ+0x30], R4 ;  /* 0x00003004030065a7 */ /* 0x000e6600080211ff */
[----:B------:R-:W-:Y:S04]  /*5540*/  LOP3.LUT R0, R0, 0x1, RZ, 0xc0, !PT ;  /* 0x0000000100007812 */ /* 0x000fe800078ec0ff */
[----:B------:R-:W-:Y:S04]  /*5550*/  ISETP.NE.U32.AND P5, PT, R0, 0x1, PT ;  /* 0x000000010000780c */ /* 0x000fe80003fa5070 */
[----:B------:R-:W-:Y:S01]  /*5560*/  P2R R197, PR, RZ, 0x20 ;  /* 0x00000020ffc57803 */ /* 0x000fe20000000000 */
[----:B------:R3:W4:Y:S01]  /*5570*/  SYNCS.PHASECHK.TRANS64.TRYWAIT P0, [R193+URZ+0xa0], R2 ;  /* 0x0000a002c10075a7 */ /* 0x00072200080011ff */
[----:B-1----:R-:W-:Y:S01]  /*5580*/  @P6 SEL R196, RZ, 0x1, !P1 ;  /* 0x00000001ffc46807 */ /* 0x002fe20004800000 */
[----:B---3--:R-:W-:Y:S06]  /*5590*/  @!P6 BRA `(.L_x_88) ;  /* 0x00000000009ce947 */ /* 0x008fec0003800000 */
[----:B------:R-:W-:Y:S01]  /*55a0*/  @P5 IMAD R6, R181, 0x2000, R186 ;  /* 0x00002000b5065824 */ /* 0x000fe200078e02ba */
[----:B------:R-:W-:Y:S01]  /*55b0*/  ISETP.NE.AND P1, PT, R196, RZ, PT ;  /* 0x000000ffc400720c */ /* 0x000fe20003f25270 */
[----:B------:R-:W-:Y:S01]  /*55c0*/  BSSY B0, `(.L_x_89) ;  /* 0x0000010000007945 */ /* 0x000fe20003800000 */
[----:B------:R-:W-:Y:S01]  /*55d0*/  CS2R R150, SRZ ;  /* 0x0000000000967805 */ /* 0x000fe2000001ff00 */
[--C-:B------:R-:W-:Y:S01]  /*55e0*/  @P5 IMAD R7, R187, -0x10, R6.reuse ;  /* 0xfffffff0bb075824 */ /* 0x100fe200078e0206 */
[----:B------:R-:W-:Y:S01]  /*55f0*/  CS2R R148, SRZ ;  /* 0x0000000000947805 */ /* 0x000fe2000001ff00 */
[----:B------:R-:W-:Y:S01]  /*5600*/  @P5 IMAD R5, R185, -0x10, R6 ;  /* 0xfffffff0b9055824 */ /* 0x000fe200078e0206 */
[----:B------:R-:W-:Y:S01]  /*5610*/  CS2R R158, SRZ ;  /* 0x00000000009e7805 */ /* 0x000fe2000001ff00 */
[----:B------:R-:W-:Y:S01]  /*5620*/  @P5 IMAD R4, R184, 0x10, R7 ;  /* 0x00000010b8045824 */ /* 0x000fe200078e0207 */
[----:B------:R-:W-:Y:S02]  /*5630*/  CS2R R156, SRZ ;  /* 0x00000000009c7805 */ /* 0x000fe4000001ff00 */
[----:B------:R-:W-:Y:S02]  /*5640*/  CS2R R154, SRZ ;  /* 0x00000000009a7805 */ /* 0x000fe4000001ff00 */
[----:B------:R-:W-:Y:S02]  /*5650*/  CS2R R152, SRZ ;  /* 0x0000000000987805 */ /* 0x000fe4000001ff00 */
[----:B------:R-:W-:Y:S02]  /*5660*/  CS2R R162, SRZ ;  /* 0x0000000000a27805 */ /* 0x000fe4000001ff00 */
[----:B------:R-:W-:Y:S01]  /*5670*/  CS2R R160, SRZ ;  /* 0x0000000000a07805 */ /* 0x000fe2000001ff00 */
[----:B------:R-:W-:Y:S06]  /*5680*/  @P1 BRA `(.L_x_90) ;  /* 0x00000000000c1947 */ /* 0x000fec0003800000 */
[----:B------:R-:W-:Y:S04]  /*5690*/  SHF.L.U32 R0, R180, 0x1f, RZ ;  /* 0x0000001fb4007819 */ /* 0x000fe800000006ff */
[----:B------:R-:W1:Y:S02]  /*56a0*/  SYNCS.PHASECHK.TRANS64.TRYWAIT P1, [R3+URZ+0x30], R0 ;  /* 0x00003000030075a7 */ /* 0x000e6400080211ff */
[----:B-1----:R-:W-:Y:S05]  /*56b0*/  @!P1 BRA `(.L_x_91) ;  /* 0x00000060001c9947 */ /* 0x002fea0003800000 */
.L_x_90:
[----:B------:R-:W-:Y:S05]  /*56c0*/  BSYNC B0 ;  /* 0x0000000000007941 */ /* 0x000fea0003800000 */
.L_x_89:
[----:B------:R-:W-:Y:S01]  /*56d0*/  ISETP.NE.AND P1, PT, R197, RZ, PT ;  /* 0x000000ffc500720c */ /* 0x000fe20003f25270 */
[----:B-1----:R-:W-:Y:S02]  /*56e0*/  VIADD R3, R3, 0x50 ;  /* 0x0000005003037836 */ /* 0x002fe40000000000 */
[----:B------:R-:W-:Y:S02]  /*56f0*/  IMAD.U32 R0, RZ, RZ, UR37 ;  /* 0x00000025ff007e24 */ /* 0x000fe4000f8e00ff */
[----:B------:R-:W-:Y:S03]  /*5700*/  VIADD R181, R181, 0x1 ;  /* 0x00000001b5b57836 */ /* 0x000fe60000000000 */
[----:B------:R-:W-:Y:S05]  /*5710*/  PRMT R0, R0, 0x654, R3 ;  /* 0x0000065400007816 */ /* 0x000fea0000000003 */
[----:B------:R1:W3:Y:S04]  /*5720*/  @P1 LDS.128 R148, [R6] ;  /* 0x0000000006941984 */ /* 0x0002e80000000c00 */
[----:B------:R1:W1:Y:S04]  /*5730*/  @P1 LDS.128 R156, [R5+0x20] ;  /* 0x00002000059c1984 */ /* 0x0002680000000c00 */
[----:B------:R1:W1:Y:S04]  /*5740*/  @P1 LDS.128 R152, [R7+0x10] ;  /* 0x0000100007981984 */ /* 0x0002680000000c00 */
[----:B------:R1:W1:Y:S01]  /*5750*/  @P1 LDS.128 R160, [R4+0x10] ;  /* 0x0000100004a01984 */ /* 0x0002620000000c00 */
[C---:B------:R-:W-:Y:S01]  /*5760*/  ISETP.NE.AND P1, PT, R181.reuse, 0x4, PT ;  /* 0x00000004b500780c */ /* 0x040fe20003f25270 */
[----:B------:R-:W-:Y:S01]  /*5770*/  @!PT LDS RZ, [RZ] ;  /* 0x00000000fffff984 */ /* 0x000fe20000000800 */
[----:B------:R-:W-:Y:S01]  /*5780*/  @!PT LDS RZ, [RZ] ;  /* 0x00000000fffff984 */ /* 0x000fe20000000800 */
[----:B------:R-:W-:Y:S01]  /*5790*/  @!PT LDS RZ, [RZ] ;  /* 0x00000000fffff984 */ /* 0x000fe20000000800 */
[----:B------:R-:W-:Y:S01]  /*57a0*/  @!PT LDS RZ, [RZ] ;  /* 0x00000000fffff984 */ /* 0x000fe20000000800 */
[----:B------:R5:W-:Y:S06]  /*57b0*/  MEMBAR.ALL.CTA ;  /* 0x0000000000007992 */ /* 0x000bec0000008000 */
[----:B-----5:R-:W5:Y:S01]  /*57c0*/  FENCE.VIEW.ASYNC.S ;  /* 0x00000000000073c6 */ /* 0x020f620000000000 */
[----:B------:R-:W-:Y:S02]  /*57d0*/  SEL R3, RZ, 0x1, P1 ;  /* 0x00000001ff037807 */ /* 0x000fe40000800000 */
[----:B------:R-:W-:Y:S02]  /*57e0*/  SEL R181, R181, RZ, P1 ;  /* 0x000000ffb5b57207 */ /* 0x000fe40000800000 */
[----:B------:R-:W-:Y:S01]  /*57f0*/  LOP3.LUT R180, R180, R3, RZ, 0x3c, !PT ;  /* 0x00000003b4b47212 */ /* 0x000fe200078e3cff */
[----:B-----5:R1:W-:Y:S06]  /*5800*/  SYNCS.ARRIVE.TRANS64.RED.A1T0 RZ, [R0+URZ], RZ ;  /* 0x000000ff00ff79a7 */ /* 0x0203ec00081004ff */
.L_x_88:
[----:B------:R-:W-:Y:S05]  /*5810*/  BSYNC B1 ;  /* 0x0000000000017941 */ /* 0x000fea0003800000 */
.L_x_87:
[----:B-1----:R-:W-:Y:S04]  /*5820*/  SHF.R.U32.HI R0, RZ, 0x15, R80 ;  /* 0x00000015ff007819 */ /* 0x002fe80000011650 */
[----:B------:R-:W-:Y:S01]  /*5830*/  LOP3.LUT P1, RZ, R0, 0x3, R173, 0x48, !PT ;  /* 0x0000000300ff7812 */ /* 0x000fe200078248ad */
[----:B------:R-:W-:Y:S01]  /*5840*/  @!UPT UIADD3 URZ, UPT, UPT, URZ, URZ, URZ ;  /* 0x000000fffffff290 */ /* 0x000fe2000fffe0ff */
[----:B----4-:R-:W-:Y:S11]  /*5850*/  @P0 BRA `(.L_x_92) ;  /* 0x0000000000080947 */ /* 0x010ff60003800000 */
[----:B------:R-:W1:Y:S02]  /*5860*/  SYNCS.PHASECHK.TRANS64.TRYWAIT P0, [R193+URZ+0xa0], R2 ;  /* 0x0000a002c10075a7 */ /* 0x000e6400080011ff */
[----:B-1----:R-:W-:Y:S05]  /*5870*/  @!P0 BRA `(.L_x_93) ;  /* 0x0000005c00c08947 */ /* 0x002fea0003800000 */
.L_x_92:
[----:B------:R-:W-:Y:S04]  /*5880*/  BSSY.RECONVERGENT B6, `(.L_x_94) ;  /* 0x0000012000067945 */ /* 0x000fe80003800200 */
[----:B------:R-:W-:Y:S05]  /*5890*/  @!P1 BRA `(.L_x_95) ;  /* 0x0000000000409947 */ /* 0x000fea0003800000 */
[----:B------:R-:W4:Y:S01]  /*58a0*/  LDCU.64 UR8, c[0x4][0x78] ;  /* 0x01000f00ff0877ac */ /* 0x000f220008000a00 */
[----:B------:R-:W-:Y:S01]  /*58b0*/  MOV R3, 0x0 ;  /* 0x0000000000037802 */ /* 0x000fe20000000f00 */
[----:B------:R-:W-:Y:S02]  /*58c0*/  HFMA2 R12, -RZ, RZ, 0, 5.9604644775390625e-08 ;  /* 0x00000001ff0c7431 */ /* 0x000fe400000001ff */
[----:B------:R-:W-:Y:S02]  /*58d0*/  IMAD.MOV.U32 R8, RZ, RZ, 0x192 ;  /* 0x00000192ff087424 */ /* 0x000fe400078e00ff */
[----:B------:R-:W-:Y:S01]  /*58e0*/  IMAD.MOV.U32 R13, RZ, RZ, RZ ;  /* 0x000000ffff0d7224 */ /* 0x000fe200078e00ff */
[----:B------:R-:W5:Y:S01]  /*58f0*/  LDCU.64 UR6, c[0x4][0x80] ;  /* 0x01001000ff0677ac */ /* 0x000f620008000a00 */
[----:B-1----:R-:W1:Y:S01]  /*5900*/  LDC.64 R2, c[0x4][R3] ;  /* 0x0100000003027b82 */ /* 0x002e620000000a00 */
[----:B------:R-:W2:Y:S01]  /*5910*/  LDCU.64 UR4, c[0x4][0x18] ;  /* 0x01000300ff0477ac */ /* 0x000ea20008000a00 */
[----:B----4-:R-:W-:Y:S01]  /*5920*/  MOV R5, UR9 ;  /* 0x0000000900057c02 */ /* 0x010fe20008000f00 */
[----:B------:R-:W-:Y:S01]  /*5930*/  IMAD.U32 R4, RZ, RZ, UR8 ;  /* 0x00000008ff047e24 */ /* 0x000fe2000f8e00ff */
[----:B-----5:R-:W-:Y:S01]  /*5940*/  MOV R7, UR7 ;  /* 0x0000000700077c02 */ /* 0x020fe20008000f00 */
[----:B------:R-:W-:Y:S01]  /*5950*/  IMAD.U32 R6, RZ, RZ, UR6 ;  /* 0x00000006ff067e24 */ /* 0x000fe2000f8e00ff */
[----:B--2---:R-:W-:Y:S01]  /*5960*/  MOV R11, UR5 ;  /* 0x00000005000b7c02 */ /* 0x004fe20008000f00 */
[----:B------:R-:W-:Y:S02]  /*5970*/  IMAD.U32 R10, RZ, RZ, UR4 ;  /* 0x00000004ff0a7e24 */ /* 0x000fe4000f8e00ff */
[----:B------:R-:W-:Y:S07]  /*5980*/  LEPC R20, `(.L_x_95) ;  /* 0x000000001014794e */ /* 0x000fee0000000000 */
[----:B-1-3--:R-:W-:Y:S05]  /*5990*/  CALL.ABS.NOINC R2 ;  /* 0x0000000002007343 */ /* 0x00afea0003c00000 */
.L_x_95:
[----:B------:R-:W-:Y:S05]  /*59a0*/  BSYNC.RECONVERGENT B6 ;  /* 0x0000000000067941 */ /* 0x000fea0003800200 */
.L_x_94:
[-C--:B---3--:R-:W-:Y:S01]  /*59b0*/  F2FP.F16.E4M3.UNPACK_B R83, R148.reuse ;  /* 0x00000094ff53723e */ /* 0x088fe200020006ff */
[----:B------:R-:W-:Y:S05]  /*59c0*/  WARPSYNC.ALL ;  /* 0x0000000000007948 */ /* 0x000fea0003800000 */
[----:B------:R-:W-:Y:S01]  /*59d0*/  R2UR UR4, R80 ;  /* 0x00000000500472ca */ /* 0x000fe200000e0000 */
[--C-:B------:R-:W-:Y:S01]  /*59e0*/  HADD2.F32 R82, -RZ, R83.reuse.H0_H0 ;  /* 0x20000053ff527230 */ /* 0x100fe20000004100 */
[----:B------:R-:W-:Y:S01]  /*59f0*/  F2FP.F16.E4M3.UNPACK_B R85, R148.H1 ;  /* 0x00000094ff55723e */ /* 0x000fe200030006ff */
[----:B------:R-:W-:Y:S01]  /*5a00*/  HADD2.F32 R83, -RZ, R83.H1_H1 ;  /* 0x30000053ff537230 */ /* 0x000fe20000004100 */
[-C--:B------:R-:W-:Y:S01]  /*5a10*/  F2FP.F16.E4M3.UNPACK_B R87, R149.reuse ;  /* 0x00000095ff57723e */ /* 0x080fe200020006ff */
[----:B------:R-:W-:Y:S01]  /*5a20*/  BSSY.RECONVERGENT B0, `(.L_x_96) ;  /* 0x000011d000007945 */ /* 0x000fe20003800200 */
[----:B------:R-:W-:Y:S01]  /*5a30*/  F2FP.F16.E4M3.UNPACK_B R89, R149.H1 ;  /* 0x00000095ff59723e */ /* 0x000fe200030006ff */
[----:B------:R-:W-:Y:S01]  /*5a40*/  HADD2.F32 R84, -RZ, R85.H0_H0 ;  /* 0x20000055ff547230 */ /* 0x000fe20000004100 */
[-C--:B------:R-:W-:Y:S01]  /*5a50*/  F2FP.F16.E4M3.UNPACK_B R91, R150.reuse ;  /* 0x00000096ff5b723e */ /* 0x080fe200020006ff */
[----:B------:R-:W-:Y:S01]  /*5a60*/  HADD2.F32 R88, -RZ, R87.H1_H1 ;  /* 0x30000057ff587230 */ /* 0x000fe20000004100 */
[----:B------:R-:W-:Y:S01]  /*5a70*/  F2FP.F16.E4M3.UNPACK_B R93, R150.H1 ;  /* 0x00000096ff5d723e */ /* 0x000fe200030006ff */
[----:B------:R-:W-:Y:S01]  /*5a80*/  HADD2.F32 R86, -RZ, R85.H1_H1 ;  /* 0x30000055ff567230 */ /* 0x000fe20000004100 */
[-C--:B------:R-:W-:Y:S01]  /*5a90*/  F2FP.F16.E4M3.UNPACK_B R95, R151.reuse ;  /* 0x00000097ff5f723e */ /* 0x080fe200020006ff */
[----:B------:R-:W2:Y:S01]  /*5aa0*/  LDTM.x64 R4, tmem[UR4] ;  /* 0x00000004000479ee */ /* 0x000ea20008340000 */
[----:B------:R-:W-:Y:S01]  /*5ab0*/  F2FP.F16.E4M3.UNPACK_B R97, R151.H1 ;  /* 0x00000097ff61723e */ /* 0x000fe200030006ff */
[----:B------:R-:W-:Y:S01]  /*5ac0*/  HADD2.F32 R85, -RZ, R87.H0_H0 ;  /* 0x20000057ff557230 */ /* 0x000fe20000004100 */
[-C--:B------:R-:W-:Y:S01]  /*5ad0*/  F2FP.F16.E4M3.UNPACK_B R99, R152.reuse ;  /* 0x00000098ff63723e */ /* 0x080fe200020006ff */
[----:B------:R-:W-:Y:S01]  /*5ae0*/  HADD2.F32 R87, -RZ, R89.H0_H0 ;  /* 0x20000059ff577230 */ /* 0x000fe20000004100 */
[----:B------:R-:W-:Y:S01]  /*5af0*/  F2FP.F16.E4M3.UNPACK_B R101, R152.H1 ;  /* 0x00000098ff65723e */ /* 0x000fe200030006ff */
[----:B------:R-:W-:Y:S01]  /*5b00*/  HADD2.F32 R92, -RZ, R91.H1_H1 ;  /* 0x3000005bff5c7230 */ /* 0x000fe20000004100 */
[----:B------:R-:W-:Y:S01]  /*5b10*/  SHF.L.U32 R199, R176, 0x4, RZ ;  /* 0x00000004b0c77819 */ /* 0x000fe200000006ff */
[----:B------:R-:W-:Y:S01]  /*5b20*/  HADD2.F32 R96, -RZ, R95.H1_H1 ;  /* 0x3000005fff607230 */ /* 0x000fe20000004100 */
[----:B------:R-:W-:Y:S01]  /*5b30*/  SHF.L.U32 R207, R175, 0x4, RZ ;  /* 0x00000004afcf7819 */ /* 0x000fe200000006ff */
[----:B------:R-:W-:Y:S01]  /*5b40*/  HADD2.F32 R100, -RZ, R99.H1_H1 ;  /* 0x30000063ff647230 */ /* 0x000fe20000004100 */
[----:B------:R-:W-:Y:S01]  /*5b50*/  IADD3 R192, PT, PT, R186, R199, RZ ;  /* 0x000000c7bac07210 */ /* 0x000fe20007ffe0ff */
[----:B------:R-:W-:Y:S01]  /*5b60*/  HADD2.F32 R90, -RZ, R89.H1_H1 ;  /* 0x30000059ff5a7230 */ /* 0x000fe20000004100 */
[----:B------:R-:W-:Y:S01]  /*5b70*/  SHF.L.U32 R205, R184, 0x4, RZ ;  /* 0x00000004b8cd7819 */ /* 0x000fe200000006ff */
[----:B------:R-:W-:Y:S01]  /*5b80*/  HADD2.F32 R89, -RZ, R91.H0_H0 ;  /* 0x2000005bff597230 */ /* 0x000fe20000004100 */
[-C--:B------:R-:W-:Y:S01]  /*5b90*/  F2FP.F16.E4M3.UNPACK_B R103, R153.reuse ;  /* 0x00000099ff67723e */ /* 0x080fe200020006ff */
[--C-:B------:R-:W-:Y:S01]  /*5ba0*/  HADD2.F32 R91, -RZ, R93.reuse.H0_H0 ;  /* 0x2000005dff5b7230 */ /* 0x100fe20000004100 */
[----:B------:R-:W-:Y:S01]  /*5bb0*/  IADD3 R194, PT, PT, R205, R192, RZ ;  /* 0x000000c0cdc27210 */ /* 0x000fe20007ffe0ff */
[----:B------:R-:W-:Y:S01]  /*5bc0*/  HADD2.F32 R94, -RZ, R93.H1_H1 ;  /* 0x3000005dff5e7230 */ /* 0x000fe20000004100 */
[----:B------:R-:W-:Y:S01]  /*5bd0*/  F2FP.F16.E4M3.UNPACK_B R105, R153.H1 ;  /* 0x00000099ff69723e */ /* 0x000fe200030006ff */
[----:B------:R-:W-:Y:S01]  /*5be0*/  HADD2.F32 R93, -RZ, R95.H0_H0 ;  /* 0x2000005fff5d7230 */ /* 0x000fe20000004100 */
[-C--:B------:R-:W-:Y:S01]  /*5bf0*/  F2FP.F16.E4M3.UNPACK_B R107, R154.reuse ;  /* 0x0000009aff6b723e */ /* 0x080fe200020006ff */
[----:B------:R-:W-:Y:S01]  /*5c00*/  HADD2.F32 R104, -RZ, R103.H1_H1 ;  /* 0x30000067ff687230 */ /* 0x000fe20000004100 */
[----:B------:R-:W-:Y:S01]  /*5c10*/  F2FP.F16.E4M3.UNPACK_B R109, R154.H1 ;  /* 0x0000009aff6d723e */ /* 0x000fe200030006ff */
[C---:B--2---:R-:W-:Y:S01]  /*5c20*/  FMUL R0, R78.reuse, R4 ;  /* 0x000000044e007220 */ /* 0x044fe20000400000 */
[C---:B-1----:R-:W-:Y:S01]  /*5c30*/  FMUL R2, R78.reuse, R5 ;  /* 0x000000054e027220 */ /* 0x042fe20000400000 */
[C---:B------:R-:W-:Y:S01]  /*5c40*/  FMUL R4, R78.reuse, R8 ;  /* 0x000000084e047220 */ /* 0x040fe20000400000 */
[C---:B------:R-:W-:Y:S01]  /*5c50*/  FMUL R5, R78.reuse, R9 ;  /* 0x000000094e057220 */ /* 0x040fe20000400000 */
[C---:B------:R-:W-:Y:S01]  /*5c60*/  FFMA R0, R81.reuse, R82, R0 ;  /* 0x0000005251007223 */ /* 0x040fe20000000000 */
[C---:B------:R-:W-:Y:S01]  /*5c70*/  FFMA R2, R81.reuse, R83, R2 ;  /* 0x0000005351027223 */ /* 0x040fe20000000002 */
[C---:B------:R-:W-:Y:S01]  /*5c80*/  FMUL R8, R78.reuse, R12 ;  /* 0x0000000c4e087220 */ /* 0x040fe20000400000 */
[C---:B------:R-:W-:Y:S01]  /*5c90*/  FMUL R9, R78.reuse, R13 ;  /* 0x0000000d4e097220 */ /* 0x040fe20000400000 */
[C---:B------:R-:W-:Y:S01]  /*5ca0*/  FMUL R12, R78.reuse, R16 ;  /* 0x000000104e0c7220 */ /* 0x040fe20000400000 */
[C---:B------:R-:W-:Y:S01]  /*5cb0*/  FMUL R13, R78.reuse, R17 ;  /* 0x000000114e0d7220 */ /* 0x040fe20000400000 */
[C---:B------:R-:W-:Y:S01]  /*5cc0*/  FMUL R16, R78.reuse, R20 ;  /* 0x000000144e107220 */ /* 0x040fe20000400000 */
[C---:B------:R-:W-:Y:S01]  /*5cd0*/  FMUL R17, R78.reuse, R21 ;  /* 0x000000154e117220 */ /* 0x040fe20000400000 */
[C---:B------:R-:W-:Y:S01]  /*5ce0*/  FMUL R20, R78.reuse, R24 ;  /* 0x000000184e147220 */ /* 0x040fe20000400000 */
[C---:B------:R-:W-:Y:S01]  /*5cf0*/  FMUL R21, R78.reuse, R25 ;  /* 0x000000194e157220 */ /* 0x040fe20000400000 */
[----:B------:R-:W-:Y:S02]  /*5d00*/  HADD2.F32 R108, -RZ, R107.H1_H1 ;  /* 0x3000006bff6c7230 */ /* 0x000fe40000004100 */
[C---:B------:R-:W-:Y:S01]  /*5d10*/  FMUL R24, R78.reuse, R28 ;  /* 0x0000001c4e187220 */ /* 0x040fe20000400000 */
[C---:B------:R-:W-:Y:S01]  /*5d20*/  FMUL R25, R78.reuse, R29 ;  /* 0x0000001d4e197220 */ /* 0x040fe20000400000 */
[C---:B------:R-:W-:Y:S01]  /*5d30*/  FMUL R28, R78.reuse, R32 ;  /* 0x000000204e1c7220 */ /* 0x040fe20000400000 */
[C---:B------:R-:W-:Y:S01]  /*5d40*/  FMUL R29, R78.reuse, R33 ;  /* 0x000000214e1d7220 */ /* 0x040fe20000400000 */
[C---:B------:R-:W-:Y:S01]  /*5d50*/  FMUL R32, R78.reuse, R36 ;  /* 0x000000244e207220 */ /* 0x040fe20000400000 */
[----:B------:R-:W-:Y:S01]  /*5d60*/  F2FP.F16.E4M3.UNPACK_B R111, R155 ;  /* 0x0000009bff6f723e */ /* 0x000fe200020006ff */
[C---:B------:R-:W-:Y:S01]  /*5d70*/  FMUL R33, R78.reuse, R37 ;  /* 0x000000254e217220 */ /* 0x040fe20000400000 */
[C---:B------:R-:W-:Y:S01]  /*5d80*/  FMUL R36, R78.reuse, R40 ;  /* 0x000000284e247220 */ /* 0x040fe20000400000 */
[----:B------:R-:W-:Y:S01]  /*5d90*/  F2FP.F16.E4M3.UNPACK_B R113, R155.H1 ;  /* 0x0000009bff71723e */ /* 0x000fe200030006ff */
[C---:B------:R-:W-:Y:S01]  /*5da0*/  FMUL R37, R78.reuse, R41 ;  /* 0x000000294e257220 */ /* 0x040fe20000400000 */
[----:B------:R-:W-:Y:S02]  /*5db0*/  HADD2.F32 R112, -RZ, R111.H1_H1 ;  /* 0x3000006fff707230 */ /* 0x000fe40000004100 */
        /* <DEDUP_REMOVED lines=26> */
[C---:B------:R-:W-:Y:S01]  /*5f60*/  FFMA R3, R81.reuse, R84, R3 ;  /* 0x0000005451037223 */ /* 0x040fe20000000003 */
[C---:B------:R-:W-:Y:S01]  /*5f70*/  FFMA R7, R81.reuse, R86, R7 ;  /* 0x0000005651077223 */ /* 0x040fe20000000007 */
[----:B------:R-:W-:Y:S01]  /*5f80*/  F2FP.F16.E4M3.UNPACK_B R131, R160 ;  /* 0x000000a0ff83723e */ /* 0x000fe200020006ff */
[C---:B------:R-:W-:Y:S01]  /*5f90*/  FFMA R4, R81.reuse, R85, R4 ;  /* 0x0000005551047223 */ /* 0x040fe20000000004 */
[C---:B------:R-:W-:Y:S01]  /*5fa0*/  FFMA R5, R81.reuse, R88, R5 ;  /* 0x0000005851057223 */ /* 0x040fe20000000005 */
[----:B------:R-:W-:Y:S01]  /*5fb0*/  F2FP.F16.E4M3.UNPACK_B R133, R160.H1 ;  /* 0x000000a0ff85723e */ /* 0x000fe200030006ff */
[----:B------:R-:W-:Y:S01]  /*5fc0*/  FFMA R6, R81, R87, R6 ;  /* 0x0000005751067223 */ /* 0x000fe20000000006 */
[----:B------:R-:W-:Y:S01]  /*5fd0*/  F2FP.SATFINITE.E4M3.F32.PACK_AB_MERGE_C R195, R7, R3, RZ ;  /* 0x0000000307c3723e */ /* 0x000fe200048070ff */
[----:B------:R-:W-:Y:S02]  /*5fe0*/  HADD2.F32 R128, -RZ, R127.H1_H1 ;  /* 0x3000007fff807230 */ /* 0x000fe40000004100 */
[----:B------:R-:W-:Y:S01]  /*5ff0*/  FMUL R11, R78, R11 ;  /* 0x0000000b4e0b7220 */ /* 0x000fe20000400000 */
[----:B------:R-:W-:Y:S01]  /*6000*/  HADD2.F32 R132, -RZ, R131.H1_H1 ;  /* 0x30000083ff847230 */ /* 0x000fe20000004100 */
[----:B------:R-:W-:Y:S01]  /*6010*/  F2FP.SATFINITE.E4M3.F32.PACK_AB_MERGE_C R200, R2, R0, R195 ;  /* 0x0000000002c8723e */ /* 0x000fe200048070c3 */
[----:B------:R-:W-:Y:S01]  /*6020*/  FMUL R10, R78, R14 ;  /* 0x0000000e4e0a7220 */ /* 0x000fe20000400000 */
[----:B------:R-:W-:Y:S01]  /*6030*/  IADD3 R195, PT, PT, R186, R207, RZ ;  /* 0x000000cfbac37210 */ /* 0x000fe20007ffe0ff */
[C---:B------:R-:W-:Y:S01]  /*6040*/  FFMA R11, R81.reuse, R90, R11 ;  /* 0x0000005a510b7223 */ /* 0x040fe2000000000b */
[C---:B------:R-:W-:Y:S01]  /*6050*/  FFMA R8, R81.reuse, R89, R8 ;  /* 0x0000005951087223 */ /* 0x040fe20000000008 */
[C---:B------:R-:W-:Y:S01]  /*6060*/  FFMA R9, R81.reuse, R92, R9 ;  /* 0x0000005c51097223 */ /* 0x040fe20000000009 */
[--C-:B------:R-:W-:Y:S02]  /*6070*/  HADD2.F32 R95, -RZ, R97.reuse.H0_H0 ;  /* 0x20000061ff5f7230 */ /* 0x100fe40000004100 */
[----:B------:R-:W-:Y:S01]  /*6080*/  FFMA R10, R81, R91, R10 ;  /* 0x0000005b510a7223 */ /* 0x000fe2000000000a */
[----:B------:R-:W-:Y:S01]  /*6090*/  F2FP.SATFINITE.E4M3.F32.PACK_AB_MERGE_C R201, R11, R6, RZ ;  /* 0x000000060bc9723e */ /* 0x000fe200048070ff */
[C---:B------:R-:W-:Y:S01]  /*60a0*/  FMUL R15, R78.reuse, R15 ;  /* 0x0000000f4e0f7220 */ /* 0x040fe20000400000 */
[----:B------:R-:W-:Y:S02]  /*60b0*/  HADD2.F32 R98, -RZ, R97.H1_H1 ;  /* 0x30000061ff627230 */ /* 0x000fe40000004100 */
[C---:B------:R-:W-:Y:S01]  /*60c0*/  FMUL R14, R78.reuse, R18 ;  /* 0x000000124e0e7220 */ /* 0x040fe20000400000 */
[----:B------:R-:W-:Y:S01]  /*60d0*/  F2FP.SATFINITE.E4M3.F32.PACK_AB_MERGE_C R201, R5, R4, R201 ;  /* 0x0000000405c9723e */ /* 0x000fe200048070c9 */
[----:B------:R-:W-:Y:S02]  /*60e0*/  HADD2.F32 R97, -RZ, R99.H0_H0 ;  /* 0x20000063ff617230 */ /* 0x000fe40000004100 */
[C---:B------:R-:W-:Y:S01]  /*60f0*/  FFMA R15, R81.reuse, R94, R15 ;  /* 0x0000005e510f7223 */ /* 0x040fe2000000000f */
[C---:B------:R-:W-:Y:S01]  /*6100*/  FFMA R12, R81.reuse, R93, R12 ;  /* 0x0000005d510c7223 */ /* 0x040fe2000000000c */
[----:B------:R-:W-:Y:S01]  /*6110*/  FFMA R13, R81, R96, R13 ;  /* 0x00000060510d7223 */ /* 0x000fe2000000000d */
[----:B------:R-:W-:Y:S01]  /*6120*/  F2FP.F16.E4M3.UNPACK_B R135, R161 ;  /* 0x000000a1ff87723e */ /* 0x000fe200020006ff */
[--C-:B------:R-:W-:Y:S01]  /*6130*/  HADD2.F32 R99, -RZ, R101.reuse.H0_H0 ;  /* 0x20000065ff637230 */ /* 0x100fe20000004100 */
[----:B------:R-:W-:Y:S01]  /*6140*/  F2FP.SATFINITE.E4M3.F32.PACK_AB_MERGE_C R202, R15, R10, RZ ;  /* 0x0000000a0fca723e */ /* 0x000fe200048070ff */
[----:B------:R-:W-:Y:S01]  /*6150*/  FFMA R14, R81, R95, R14 ;  /* 0x0000005f510e7223 */ /* 0x000fe2000000000e */
[C---:B------:R-:W-:Y:S01]  /*6160*/  FMUL R19, R78.reuse, R19 ;  /* 0x000000134e137220 */ /* 0x040fe20000400000 */
[----:B------:R-:W-:Y:S01]  /*6170*/  HADD2.F32 R102, -RZ, R101.H1_H1 ;  /* 0x30000065ff667230 */ /* 0x000fe20000004100 */
[----:B------:R-:W-:Y:S01]  /*6180*/  F2FP.SATFINITE.E4M3.F32.PACK_AB_MERGE_C R202, R9, R8, R202 ;  /* 0x0000000809ca723e */ /* 0x000fe200048070ca */
[----:B------:R-:W-:Y:S02]  /*6190*/  HADD2.F32 R101, -RZ, R103.H0_H0 ;  /* 0x20000067ff657230 */ /* 0x000fe40000004100 */
[C---:B------:R-:W-:Y:S01]  /*61a0*/  FFMA R19, R81.reuse, R98, R19 ;  /* 0x0000006251137223 */ /* 0x040fe20000000013 */
[C---:B------:R-:W-:Y:S01]  /*61b0*/  FFMA R16, R81.reuse, R97, R16 ;  /* 0x0000006151107223 */ /* 0x040fe20000000010 */
[----:B------:R-:W-:Y:S01]  /*61c0*/  FFMA R17, R81, R100, R17 ;  /* 0x0000006451117223 */ /* 0x000fe20000000011 */
[----:B------:R-:W-:Y:S02]  /*61d0*/  HADD2.F32 R136, -RZ, R135.H1_H1 ;  /* 0x30000087ff887230 */ /* 0x000fe40000004100 */
[C---:B------:R-:W-:Y:S01]  /*61e0*/  FMUL R18, R78.reuse, R22 ;  /* 0x000000164e127220 */ /* 0x040fe20000400000 */
[----:B------:R-:W-:Y:S01]  /*61f0*/  F2FP.F16.E4M3.UNPACK_B R137, R161.H1 ;  /* 0x000000a1ff89723e */ /* 0x000fe200030006ff */
[C---:B------:R-:W-:Y:S01]  /*6200*/  FMUL R23, R78.reuse, R23 ;  /* 0x000000174e177220 */ /* 0x040fe20000400000 */
[--C-:B------:R-:W-:Y:S01]  /*6210*/  HADD2.F32 R103, -RZ, R105.reuse.H0_H0 ;  /* 0x20000069ff677230 */ /* 0x100fe20000004100 */
[----:B------:R-:W-:Y:S01]  /*6220*/  F2FP.SATFINITE.E4M3.F32.PACK_AB_MERGE_C R203, R19, R14, RZ ;  /* 0x0000000e13cb723e */ /* 0x000fe200048070ff */
[C---:B------:R-:W-:Y:S01]  /*6230*/  FFMA R18, R81.reuse, R99, R18 ;  /* 0x0000006351127223 */ /* 0x040fe20000000012 */
[C---:B------:R-:W-:Y:S01]  /*6240*/  FFMA R23, R81.reuse, R102, R23 ;  /* 0x0000006651177223 */ /* 0x040fe20000000017 */
[----:B------:R-:W-:Y:S01]  /*6250*/  FFMA R20, R81, R101, R20 ;  /* 0x0000006551147223 */ /* 0x000fe20000000014 */
[----:B------:R-:W-:Y:S01]  /*6260*/  F2FP.F16.E4M3.UNPACK_B R139, R162 ;  /* 0x000000a2ff8b723e */ /* 0x000fe200020006ff */
[----:B------:R-:W-:Y:S01]  /*6270*/  HADD2.F32 R106, -RZ, R105.H1_H1 ;  /* 0x30000069ff6a7230 */ /* 0x000fe20000004100 */
[----:B------:R-:W-:Y:S01]  /*6280*/  F2FP.SATFINITE.E4M3.F32.PACK_AB_MERGE_C R203, R13, R12, R203 ;  /* 0x0000000c0dcb723e */ /* 0x000fe200048070cb */
[----:B------:R-:W-:Y:S01]  /*6290*/  FFMA R21, R81, R104, R21 ;  /* 0x0000006851157223 */ /* 0x000fe20000000015 */
[----:B------:R-:W-:Y:S01]  /*62a0*/  F2FP.SATFINITE.E4M3.F32.PACK_AB_MERGE_C R208, R23, R18, RZ ;  /* 0x0000001217d0723e */ /* 0x000fe200048070ff */
[----:B------:R-:W-:Y:S02]  /*62b0*/  HADD2.F32 R105, -RZ, R107.H0_H0 ;  /* 0x2000006bff697230 */ /* 0x000fe40000004100 */
[C---:B------:R-:W-:Y:S01]  /*62c0*/  FMUL R22, R78.reuse, R26 ;  /* 0x0000001a4e167220 */ /* 0x040fe20000400000 */
[----:B------:R1:W-:Y:S01]  /*62d0*/  STS.128 [R172+UR49+0x8200], R200 ;  /* 0x008200c8ac007988 */ /* 0x0003e20008000c31 */
[----:B------:R-:W-:Y:S01]  /*62e0*/  F2FP.SATFINITE.E4M3.F32.PACK_AB_MERGE_C R208, R17, R16, R208 ;  /* 0x0000001011d0723e */ /* 0x000fe200048070d0 */
[----:B------:R-:W-:Y:S02]  /*62f0*/  HADD2.F32 R140, -RZ, R139.H1_H1 ;  /* 0x3000008bff8c7230 */ /* 0x000fe40000004100 */
[C---:B------:R-:W-:Y:S01]  /*6300*/  FFMA R22, R81.reuse, R103, R22 ;  /* 0x0000006751167223 */ /* 0x040fe20000000016 */
[C---:B------:R-:W-:Y:S01]  /*6310*/  FMUL R27, R78.reuse, R27 ;  /* 0x0000001b4e1b7220 */ /* 0x040fe20000400000 */
[--C-:B------:R-:W-:Y:S02]  /*6320*/  HADD2.F32 R107, -RZ, R109.reuse.H0_H0 ;  /* 0x2000006dff6b7230 */ /* 0x100fe40000004100 */
[C---:B------:R-:W-:Y:S01]  /*6330*/  FMUL R26, R78.reuse, R30 ;  /* 0x0000001e4e1a7220 */ /* 0x040fe20000400000 */
[----:B------:R-:W-:Y:S02]  /*6340*/  HADD2.F32 R110, -RZ, R109.H1_H1 ;  /* 0x3000006dff6e7230 */ /* 0x000fe40000004100 */
[C---:B------:R-:W-:Y:S01]  /*6350*/  FFMA R27, R81.reuse, R106, R27 ;  /* 0x0000006a511b7223 */ /* 0x040fe2000000001b */
[C---:B------:R-:W-:Y:S01]  /*6360*/  FFMA R24, R81.reuse, R105, R24 ;  /* 0x0000006951187223 */ /* 0x040fe20000000018 */
[----:B------:R-:W-:Y:S01]  /*6370*/  FFMA R25, R81, R108, R25 ;  /* 0x0000006c51197223 */ /* 0x000fe20000000019 */
[----:B------:R-:W-:Y:S01]  /*6380*/  F2FP.F16.E4M3.UNPACK_B R141, R162.H1 ;  /* 0x000000a2ff8d723e */ /* 0x000fe200030006ff */
[----:B------:R-:W-:Y:S01]  /*6390*/  HADD2.F32 R109, -RZ, R111.H0_H0 ;  /* 0x2000006fff6d7230 */ /* 0x000fe20000004100 */
[----:B------:R-:W-:Y:S01]  /*63a0*/  F2FP.SATFINITE.E4M3.F32.PACK_AB_MERGE_C R209, R27, R22, RZ ;  /* 0x000000161bd1723e */ /* 0x000fe200048070ff */
[----:B------:R-:W-:Y:S01]  /*63b0*/  FFMA R26, R81, R107, R26 ;  /* 0x0000006b511a7223 */ /* 0x000fe2000000001a */
[C---:B------:R-:W-:Y:S01]  /*63c0*/  FMUL R31, R78.reuse, R31 ;  /* 0x0000001f4e1f7220 */ /* 0x040fe20000400000 */
[--C-:B------:R-:W-:Y:S01]  /*63d0*/  HADD2.F32 R111, -RZ, R113.reuse.H0_H0 ;  /* 0x20000071ff6f7230 */ /* 0x100fe20000004100 */
[----:B------:R-:W-:Y:S01]  /*63e0*/  F2FP.SATFINITE.E4M3.F32.PACK_AB_MERGE_C R209, R21, R20, R209 ;  /* 0x0000001415d1723e */ /* 0x000fe200048070d1 */
[----:B------:R-:W-:Y:S02]  /*63f0*/  HADD2.F32 R114, -RZ, R113.H1_H1 ;  /* 0x30000071ff727230 */ /* 0x000fe40000004100 */
[C---:B------:R-:W-:Y:S01]  /*6400*/  FFMA R31, R81.reuse, R110, R31 ;  /* 0x0000006e511f7223 */ /* 0x040fe2000000001f */
[C---:B------:R-:W-:Y:S01]  /*6410*/  FFMA R28, R81.reuse, R109, R28 ;  /* 0x0000006d511c7223 */ /* 0x040fe2000000001c */
[----:B------:R-:W-:Y:S01]  /*6420*/  FFMA R29, R81, R112, R29 ;  /* 0x00000070511d7223 */ /* 0x000fe2000000001d */
[----:B------:R-:W-:Y:S02]  /*6430*/  HADD2.F32 R113, -RZ, R115.H0_H0 ;  /* 0x20000073ff717230 */ /* 0x000fe40000004100 */
[C---:B------:R-:W-:Y:S01]  /*6440*/  FMUL R30, R78.reuse, R34 ;  /* 0x000000224e1e7220 */ /* 0x040fe20000400000 */
[----:B------:R-:W-:Y:S01]  /*6450*/  F2FP.F16.E4M3.UNPACK_B R143, R163 ;  /* 0x000000a3ff8f723e */ /* 0x000fe200020006ff */
[C---:B------:R-:W-:Y:S01]  /*6460*/  FMUL R35, R78.reuse, R35 ;  /* 0x000000234e237220 */ /* 0x040fe20000400000 */
[----:B------:R-:W-:Y:S01]  /*6470*/  HADD2.F32 R115, -RZ, R117.H0_H0 ;  /* 0x20000075ff737230 */ /* 0x000fe20000004100 */
[----:B------:R-:W-:Y:S01]  /*6480*/  F2FP.SATFINITE.E4M3.F32.PACK_AB_MERGE_C R210, R31, R26, RZ ;  /* 0x0000001a1fd2723e */ /* 0x000fe200048070ff */
[C---:B------:R-:W-:Y:S01]  /*6490*/  FFMA R30, R81.reuse, R111, R30 ;  /* 0x0000006f511e7223 */ /* 0x040fe2000000001e */
[C---:B------:R-:W-:Y:S01]  /*64a0*/  FFMA R35, R81.reuse, R114, R35 ;  /* 0x0000007251237223 */ /* 0x040fe20000000023 */
[C---:B------:R-:W-:Y:S01]  /*64b0*/  FFMA R32, R81.reuse, R113, R32 ;  /* 0x0000007151207223 */ /* 0x040fe20000000020 */
[----:B------:R-:W-:Y:S01]  /*64c0*/  F2FP.F16.E4M3.UNPACK_B R145, R163.H1 ;  /* 0x000000a3ff91723e */ /* 0x000fe200030006ff */
[----:B------:R-:W-:Y:S01]  /*64d0*/  FFMA R33, R81, R116, R33 ;  /* 0x0000007451217223 */ /* 0x000fe20000000021 */
[----:B------:R-:W-:Y:S01]  /*64e0*/  F2FP.SATFINITE.E4M3.F32.PACK_AB_MERGE_C R210, R25, R24, R210 ;  /* 0x0000001819d2723e */ /* 0x000fe200048070d2 */
[----:B------:R-:W-:Y:S01]  /*64f0*/  HADD2.F32 R144, -RZ, R143.H1_H1 ;  /* 0x3000008fff907230 */ /* 0x000fe20000004100 */
[----:B------:R-:W-:Y:S01]  /*6500*/  F2FP.SATFINITE.E4M3.F32.PACK_AB_MERGE_C R211, R35, R30, RZ ;  /* 0x0000001e23d3723e */ /* 0x000fe200048070ff */
[----:B------:R-:W-:Y:S02]  /*6510*/  HADD2.F32 R118, -RZ, R117.H1_H1 ;  /* 0x30000075ff767230 */ /* 0x000fe40000004100 */
[C---:B------:R-:W-:Y:S01]  /*6520*/  FMUL R34, R78.reuse, R38 ;  /* 0x000000264e227220 */ /* 0x040fe20000400000 */
[----:B------:R-:W-:Y:S01]  /*6530*/  HADD2.F32 R117, -RZ, R119.H0_H0 ;  /* 0x20000077ff757230 */ /* 0x000fe20000004100 */
[----:B------:R-:W-:Y:S01]  /*6540*/  F2FP.SATFINITE.E4M3.F32.PACK_AB_MERGE_C R211, R29, R28, R211 ;  /* 0x0000001c1dd3723e */ /* 0x000fe200048070d3 */
[C---:B------:R-:W-:Y:S01]  /*6550*/  FMUL R39, R78.reuse, R39 ;  /* 0x000000274e277220 */ /* 0x040fe20000400000 */
[--C-:B------:R-:W-:Y:S02]  /*6560*/  HADD2.F32 R119, -RZ, R121.reuse.H0_H0 ;  /* 0x20000079ff777230 */ /* 0x100fe40000004100 */
[C---:B------:R-:W-:Y:S01]  /*6570*/  FFMA R34, R81.reuse, R115, R34 ;  /* 0x0000007351227223 */ /* 0x040fe20000000022 */
[----:B------:R-:W-:Y:S01]  /*6580*/  HADD2.F32 R122, -RZ, R121.H1_H1 ;  /* 0x30000079ff7a7230 */ /* 0x000fe20000004100 */
[----:B------:R1:W-:Y:S01]  /*6590*/  STS.128 [R192+0x8010], R208 ;  /* 0x008010d0c0007388 */ /* 0x0003e20000000c00 */
[----:B------:R-:W-:Y:S02]  /*65a0*/  HADD2.F32 R121, -RZ, R123.H0_H0 ;  /* 0x2000007bff797230 */ /* 0x000fe40000004100 */
[C---:B------:R-:W-:Y:S01]  /*65b0*/  FFMA R39, R81.reuse, R118, R39 ;  /* 0x0000007651277223 */ /* 0x040fe20000000027 */
[C---:B------:R-:W-:Y:S01]  /*65c0*/  FFMA R36, R81.reuse, R117, R36 ;  /* 0x0000007551247223 */ /* 0x040fe20000000024 */
[----:B------:R-:W-:Y:S01]  /*65d0*/  FFMA R37, R81, R120, R37 ;  /* 0x0000007851257223 */ /* 0x000fe20000000025 */
[C---:B------:R-:W-:Y:S01]  /*65e0*/  FMUL R38, R78.reuse, R42 ;  /* 0x0000002a4e267220 */ /* 0x040fe20000400000 */
[----:B------:R-:W-:Y:S01]  /*65f0*/  ISETP.NE.AND P0, PT, R189, RZ, PT ;  /* 0x000000ffbd00720c */ /* 0x000fe20003f05270 */
[C---:B------:R-:W-:Y:S01]  /*6600*/  FMUL R43, R78.reuse, R43 ;  /* 0x0000002b4e2b7220 */ /* 0x040fe20000400000 */
[--C-:B------:R-:W-:Y:S01]  /*6610*/  HADD2.F32 R123, -RZ, R125.reuse.H0_H0 ;  /* 0x2000007dff7b7230 */ /* 0x100fe20000004100 */
[----:B------:R-:W-:Y:S01]  /*6620*/  F2FP.SATFINITE.E4M3.F32.PACK_AB_MERGE_C R212, R39, R34, RZ ;  /* 0x0000002227d4723e */ /* 0x000fe200048070ff */
[C---:B------:R-:W-:Y:S01]  /*6630*/  FFMA R38, R81.reuse, R119, R38 ;  /* 0x0000007751267223 */ /* 0x040fe20000000026 */
[C---:B------:R-:W-:Y:S01]  /*6640*/  FFMA R43, R81.reuse, R122, R43 ;  /* 0x0000007a512b7223 */ /* 0x040fe2000000002b */
[----:B------:R-:W-:Y:S01]  /*6650*/  FFMA R40, R81, R121, R40 ;  /* 0x0000007951287223 */ /* 0x000fe20000000028 */
[----:B------:R-:W-:Y:S01]  /*6660*/  F2FP.SATFINITE.E4M3.F32.PACK_AB_MERGE_C R212, R33, R32, R212 ;  /* 0x0000002021d4723e */ /* 0x000fe200048070d4 */
[----:B------:R-:W-:Y:S01]  /*6670*/  FFMA R41, R81, R124, R41 ;  /* 0x0000007c51297223 */ /* 0x000fe20000000029 */
[----:B------:R-:W-:Y:S01]  /*6680*/  HADD2.F32 R126, -RZ, R125.H1_H1 ;  /* 0x3000007dff7e7230 */ /* 0x000fe20000004100 */
[----:B------:R-:W-:Y:S01]  /*6690*/  F2FP.SATFINITE.E4M3.F32.PACK_AB_MERGE_C R213, R43, R38, RZ ;  /* 0x000000262bd5723e */ /* 0x000fe200048070ff */
[----:B------:R-:W-:Y:S02]  /*66a0*/  HADD2.F32 R125, -RZ, R127.H0_H0 ;  /* 0x2000007fff7d7230 */ /* 0x000fe40000004100 */
[C---:B------:R-:W-:Y:S01]  /*66b0*/  FMUL R42, R78.reuse, R46 ;  /* 0x0000002e4e2a7220 */ /* 0x040fe20000400000 */
[----:B------:R-:W-:Y:S01]  /*66c0*/  FMUL R47, R78, R47 ;  /* 0x0000002f4e2f7220 */ /* 0x000fe20000400000 */
[--C-:B------:R-:W-:Y:S01]  /*66d0*/  HADD2.F32 R127, -RZ, R129.reuse.H0_H0 ;  /* 0x20000081ff7f7230 */ /* 0x100fe20000004100 */
[----:B------:R-:W-:Y:S01]  /*66e0*/  F2FP.SATFINITE.E4M3.F32.PACK_AB_MERGE_C R213, R37, R36, R213 ;  /* 0x0000002425d5723e */ /* 0x000fe200048070d5 */
[C---:B------:R-:W-:Y:S01]  /*66f0*/  FFMA R42, R81.reuse, R123, R42 ;  /* 0x0000007b512a7223 */ /* 0x040fe2000000002a */
[C---:B------:R-:W-:Y:S01]  /*6700*/  FFMA R47, R81.reuse, R126, R47 ;  /* 0x0000007e512f7223 */ /* 0x040fe2000000002f */
[C---:B------:R-:W-:Y:S01]  /*6710*/  FFMA R44, R81.reuse, R125, R44 ;  /* 0x0000007d512c7223 */ /* 0x040fe2000000002c */
[----:B------:R-:W-:Y:S01]  /*6720*/  ISETP.NE.AND P6, PT, R198, RZ, PT ;  /* 0x000000ffc600720c */ /* 0x000fe20003fc5270 */
[----:B------:R-:W-:Y:S01]  /*6730*/  FFMA R45, R81, R128, R45 ;  /* 0x00000080512d7223 */ /* 0x000fe2000000002d */
[----:B------:R-:W-:Y:S01]  /*6740*/  HADD2.F32 R130, -RZ, R129.H1_H1 ;  /* 0x30000081ff827230 */ /* 0x000fe20000004100 */
[----:B------:R-:W-:Y:S01]  /*6750*/  F2FP.SATFINITE.E4M3.F32.PACK_AB_MERGE_C R214, R47, R42, RZ ;  /* 0x0000002a2fd6723e */ /* 0x000fe200048070ff */
[----:B------:R-:W-:Y:S02]  /*6760*/  HADD2.F32 R129, -RZ, R131.H0_H0 ;  /* 0x20000083ff817230 */ /* 0x000fe40000004100 */
[C---:B------:R-:W-:Y:S01]  /*6770*/  FMUL R46, R78.reuse, R50 ;  /* 0x000000324e2e7220 */ /* 0x040fe20000400000 */
[C---:B------:R-:W-:Y:S01]  /*6780*/  FMUL R51, R78.reuse, R51 ;  /* 0x000000334e337220 */ /* 0x040fe20000400000 */
[--C-:B------:R-:W-:Y:S02]  /*6790*/  HADD2.F32 R131, -RZ, R133.reuse.H0_H0 ;  /* 0x20000085ff837230 */ /* 0x100fe40000004100 */
[C---:B------:R-:W-:Y:S01]  /*67a0*/  FMUL R50, R78.reuse, R54 ;  /* 0x000000364e327220 */ /* 0x040fe20000400000 */
[C---:B------:R-:W-:Y:S01]  /*67b0*/  FFMA R46, R81.reuse, R127, R46 ;  /* 0x0000007f512e7223 */ /* 0x040fe2000000002e */
[----:B------:R-:W-:Y:S02]  /*67c0*/  HADD2.F32 R134, -RZ, R133.H1_H1 ;  /* 0x30000085ff867230 */ /* 0x000fe40000004100 */
[C---:B------:R-:W-:Y:S01]  /*67d0*/  FFMA R51, R81.reuse, R130, R51 ;  /* 0x0000008251337223 */ /* 0x040fe20000000033 */
[----:B------:R-:W-:Y:S02]  /*67e0*/  HADD2.F32 R133, -RZ, R135.H0_H0 ;  /* 0x20000087ff857230 */ /* 0x000fe40000004100 */
[C---:B------:R-:W-:Y:S01]  /*67f0*/  FMUL R55, R78.reuse, R55 ;  /* 0x000000374e377220 */ /* 0x040fe20000400000 */
[C---:B------:R-:W-:Y:S01]  /*6800*/  FFMA R48, R81.reuse, R129, R48 ;  /* 0x0000008151307223 */ /* 0x040fe20000000030 */
[C---:B------:R-:W-:Y:S01]  /*6810*/  FFMA R49, R81.reuse, R132, R49 ;  /* 0x0000008451317223 */ /* 0x040fe20000000031 */
[--C-:B------:R-:W-:Y:S02]  /*6820*/  HADD2.F32 R135, -RZ, R137.reuse.H0_H0 ;  /* 0x20000089ff877230 */ /* 0x100fe40000004100 */
[C---:B------:R-:W-:Y:S01]  /*6830*/  FFMA R50, R81.reuse, R131, R50 ;  /* 0x0000008351327223 */ /* 0x040fe20000000032 */
[----:B------:R-:W-:Y:S02]  /*6840*/  HADD2.F32 R138, -RZ, R137.H1_H1 ;  /* 0x30000089ff8a7230 */ /* 0x000fe40000004100 */
[C---:B------:R-:W-:Y:S01]  /*6850*/  FMUL R54, R78.reuse, R58 ;  /* 0x0000003a4e367220 */ /* 0x040fe20000400000 */
[----:B------:R-:W-:Y:S02]  /*6860*/  HADD2.F32 R137, -RZ, R139.H0_H0 ;  /* 0x2000008bff897230 */ /* 0x000fe40000004100 */
[C---:B------:R-:W-:Y:S01]  /*6870*/  FFMA R55, R81.reuse, R134, R55 ;  /* 0x0000008651377223 */ /* 0x040fe20000000037 */
        /* <DEDUP_REMOVED lines=16> */
[----:B------:R-:W-:Y:S01]  /*6980*/  FFMA R63, R81, R142, R63 ;  /* 0x0000008e513f7223 */ /* 0x000fe2000000003f */
[----:B------:R-:W-:Y:S01]  /*6990*/  FMUL R67, R78, R67 ;  /* 0x000000434e437220 */ /* 0x000fe20000400000 */
[----:B------:R-:W-:Y:S01]  /*69a0*/  F2FP.SATFINITE.E4M3.F32.PACK_AB_MERGE_C R215, R51, R46, RZ ;  /* 0x0000002e33d7723e */ /* 0x000fe200048070ff */
[C---:B------:R-:W-:Y:S01]  /*69b0*/  FFMA R60, R81.reuse, R141, R60 ;  /* 0x0000008d513c7223 */ /* 0x040fe2000000003c */
[C---:B------:R-:W-:Y:S01]  /*69c0*/  FFMA R61, R81.reuse, R144, R61 ;  /* 0x00000090513d7223 */ /* 0x040fe2000000003d */
[C---:B------:R-:W-:Y:S01]  /*69d0*/  FFMA R62, R81.reuse, R143, R62 ;  /* 0x0000008f513e7223 */ /* 0x040fe2000000003e */
[----:B------:R-:W-:Y:S01]  /*69e0*/  FFMA R67, R81, R146, R67 ;  /* 0x0000009251437223 */ /* 0x000fe20000000043 */
[----:B------:R-:W-:Y:S02]  /*69f0*/  F2FP.SATFINITE.E4M3.F32.PACK_AB_MERGE_C R214, R41, R40, R214 ;  /* 0x0000002829d6723e */ /* 0x000fe400048070d6 */
[----:B------:R-:W-:Y:S02]  /*6a00*/  F2FP.SATFINITE.E4M3.F32.PACK_AB_MERGE_C R215, R45, R44, R215 ;  /* 0x0000002c2dd7723e */ /* 0x000fe400048070d7 */
[----:B------:R-:W-:Y:S02]  /*6a10*/  F2FP.SATFINITE.E4M3.F32.PACK_AB_MERGE_C R216, R55, R50, RZ ;  /* 0x0000003237d8723e */ /* 0x000fe400048070ff */
[----:B------:R-:W-:Y:S01]  /*6a20*/  F2FP.SATFINITE.E4M3.F32.PACK_AB_MERGE_C R217, R59, R54, RZ ;  /* 0x000000363bd9723e */ /* 0x000fe200048070ff */
[----:B------:R1:W-:Y:S01]  /*6a30*/  STS.128 [R195+0x8020], R212 ;  /* 0x008020d4c3007388 */ /* 0x0003e20000000c00 */
[----:B------:R-:W-:Y:S02]  /*6a40*/  F2FP.SATFINITE.E4M3.F32.PACK_AB_MERGE_C R218, R63, R58, RZ ;  /* 0x0000003a3fda723e */ /* 0x000fe400048070ff */
[----:B------:R-:W-:Y:S02]  /*6a50*/  F2FP.SATFINITE.E4M3.F32.PACK_AB_MERGE_C R219, R67, R62, RZ ;  /* 0x0000003e43db723e */ /* 0x000fe400048070ff */
[----:B------:R-:W-:Y:S02]  /*6a60*/  F2FP.SATFINITE.E4M3.F32.PACK_AB_MERGE_C R216, R49, R48, R216 ;  /* 0x0000003031d8723e */ /* 0x000fe400048070d8 */
[----:B------:R-:W-:Y:S02]  /*6a70*/  F2FP.SATFINITE.E4M3.F32.PACK_AB_MERGE_C R217, R53, R52, R217 ;  /* 0x0000003435d9723e */ /* 0x000fe400048070d9 */
[----:B------:R-:W-:Y:S02]  /*6a80*/  F2FP.SATFINITE.E4M3.F32.PACK_AB_MERGE_C R218, R57, R56, R218 ;  /* 0x0000003839da723e */ /* 0x000fe400048070da */
[----:B------:R-:W-:Y:S02]  /*6a90*/  F2FP.SATFINITE.E4M3.F32.PACK_AB_MERGE_C R219, R61, R60, R219 ;  /* 0x0000003c3ddb723e */ /* 0x000fe400048070db */
[----:B------:R-:W-:Y:S02]  /*6aa0*/  LEA R204, R181, UR49, 0x3 ;  /* 0x00000031b5cc7c11 */ /* 0x000fe4000f8e18ff */
[----:B------:R-:W-:Y:S01]  /*6ab0*/  @P6 SHF.L.U32 R221, R180, 0x1f, RZ ;  /* 0x0000001fb4dd6819 */ /* 0x000fe200000006ff */
[----:B------:R1:W-:Y:S01]  /*6ac0*/  STS.128 [R194+0x8010], R216 ;  /* 0x008010d8c2007388 */ /* 0x0003e20000000c00 */
[----:B------:R-:W-:Y:S01]  /*6ad0*/  @!PT LDS RZ, [RZ] ;  /* 0x00000000fffff984 */ /* 0x000fe20000000800 */
[----:B------:R-:W-:Y:S01]  /*6ae0*/  @!PT LDS RZ, [RZ] ;  /* 0x00000000fffff984 */ /* 0x000fe20000000800 */
[----:B------:R-:W-:Y:S01]  /*6af0*/  @!PT LDS RZ, [RZ] ;  /* 0x00000000fffff984 */ /* 0x000fe20000000800 */
[----:B------:R-:W-:Y:S01]  /*6b00*/  @!PT LDS RZ, [RZ] ;  /* 0x00000000fffff984 */ /* 0x000fe20000000800 */
[----:B------:R2:W-:Y:S07]  /*6b10*/  MEMBAR.ALL.CTA ;  /* 0x0000000000007992 */ /* 0x0005ee0000008000 */
[----:B--2---:R-:W2:Y:S02]  /*6b20*/  FENCE.VIEW.ASYNC.S ;  /* 0x00000000000073c6 */ /* 0x004ea40000000000 */
[----:B--2---:R-:W-:Y:S06]  /*6b30*/  BAR.SYNC.DEFER_BLOCKING 0x1, 0x80 ;  /* 0x0042000000007b1d */ /* 0x004fec0000010000 */
[----:B------:R-:W-:Y:S05]  /*6b40*/  @P0 BRA `(.L_x_97) ;  /* 0x0000000000280947 */ /* 0x000fea0003800000 */
[----:B------:R-:W-:Y:S02]  /*6b50*/  UIADD3 UR4, UPT, UPT, UR49, 0x8200, URZ ;  /* 0x0000820031047890 */ /* 0x000fe4000fffe0ff */
[----:B------:R-:W-:Y:S01]  /*6b60*/  UIADD3 UR6, UP0, UPT, UR52, 0x680, URZ ;  /* 0x0000068034067890 */ /* 0x000fe2000ff1e0ff */
[----:B------:R-:W-:Y:S03]  /*6b70*/  UMOV UR43, UR36 ;  /* 0x00000024002b7c82 */ /* 0x000fe60008000000 */
[----:B------:R-:W-:Y:S01]  /*6b80*/  MOV R188, UR4 ;  /* 0x0000000400bc7c02 */ /* 0x000fe20008000f00 */
[----:B------:R-:W-:Y:S03]  /*6b90*/  UIADD3.X UR7, UPT, UPT, URZ, UR53, URZ, UP0, !UPT ;  /* 0x00000035ff077290 */ /* 0x000fe600087fe4ff */
[----:B------:R-:W-:Y:S11]  /*6ba0*/  R2UR UR40, R188 ;  /* 0x00000000bc2872ca */ /* 0x000ff600000e0000 */
[----:B------:R-:W-:Y:S02]  /*6bb0*/  @!UPT UIADD3 URZ, UPT, UPT, URZ, URZ, URZ ;  /* 0x000000fffffff290 */ /* 0x000fe4000fffe0ff */
[----:B------:R2:W-:Y:S01]  /*6bc0*/  UTMASTG.3D [UR40], [UR6] ;  /* 0x00000028060073b5 */ /* 0x0005e20008010000 */
[----:B------:R0:W-:Y:S01]  /*6bd0*/  UTMACMDFLUSH ;  /* 0x00000000000079b7 */ /* 0x0001e20000000000 */
[----:B--2---:R-:W-:Y:S04]  /*6be0*/  DEPBAR.LE SB0, 0x1 ;  /* 0x000080400000791a */ /* 0x004fe80000000000 */
.L_x_97:
[----:B------:R-:W-:Y:S05]  /*6bf0*/  BSYNC.RECONVERGENT B0 ;  /* 0x0000000000007941 */ /* 0x000fea0003800200 */
.L_x_96:
[----:B------:R-:W-:Y:S06]  /*6c00*/  BAR.SYNC.DEFER_BLOCKING 0x1, 0x80 ;  /* 0x0042000000007b1d */ /* 0x000fec0000010000 */
[----:B------:R-:W2:Y:S01]  /*6c10*/  @P6 SYNCS.PHASECHK.TRANS64.TRYWAIT P0, [R204+URZ+0x30], R221 ;  /* 0x000030ddcc0065a7 */ /* 0x000ea200080011ff */
[----:B------:R-:W-:Y:S01]  /*6c20*/  BSSY B1, `(.L_x_98) ;  /* 0x0000023000017945 */ /* 0x000fe20003800000 */
[----:B--2---:R-:W-:Y:S03]  /*6c30*/  @P6 SEL R196, RZ, 0x1, !P0 ;  /* 0x00000001ffc46807 */ /* 0x004fe60004000000 */
[----:B------:R-:W-:Y:S05]  /*6c40*/  @!P6 BRA `(.L_x_99) ;  /* 0x000000000080e947 */ /* 0x000fea0003800000 */
[----:B------:R-:W-:Y:S01]  /*6c50*/  ISETP.NE.AND P1, PT, R197, RZ, PT ;  /* 0x000000ffc500720c */ /* 0x000fe20003f25270 */
[----:B------:R-:W-:Y:S01]  /*6c60*/  BSSY B0, `(.L_x_100) ;  /* 0x000000a000007945 */ /* 0x000fe20003800000 */
[----:B------:R-:W-:Y:S11]  /*6c70*/  ISETP.NE.AND P0, PT, R196, RZ, PT ;  /* 0x000000ffc400720c */ /* 0x000ff60003f05270 */
[----:B------:R-:W-:Y:S04]  /*6c80*/  @P1 IMAD R0, R181, 0x2000, R186 ;  /* 0x00002000b5001824 */ /* 0x000fe800078e02ba */
[C---:B------:R-:W-:Y:S01]  /*6c90*/  @P1 IMAD.IADD R6, R0.reuse, 0x1, R199 ;  /* 0x0000000100061824 */ /* 0x040fe200078e02c7 */
[----:B------:R-:W-:Y:S03]  /*6ca0*/  @P1 IADD3 R4, PT, PT, R0, R207, RZ ;  /* 0x000000cf00041210 */ /* 0x000fe60007ffe0ff */
[----:B------:R-:W-:Y:S01]  /*6cb0*/  @P1 IMAD.IADD R2, R205, 0x1, R6 ;  /* 0x00000001cd021824 */ /* 0x000fe200078e0206 */
[----:B------:R-:W-:Y:S06]  /*6cc0*/  @P0 BRA `(.L_x_101) ;  /* 0x00000000000c0947 */ /* 0x000fec0003800000 */
[----:B------:R-:W-:Y:S04]  /*6cd0*/  SHF.L.U32 R3, R180, 0x1f, RZ ;  /* 0x0000001fb4037819 */ /* 0x000fe800000006ff */
[----:B------:R-:W2:Y:S02]  /*6ce0*/  SYNCS.PHASECHK.TRANS64.TRYWAIT P0, [R204+URZ+0x30], R3 ;  /* 0x00003003cc0075a7 */ /* 0x000ea400080011ff */
[----:B--2---:R-:W-:Y:S05]  /*6cf0*/  @!P0 BRA `(.L_x_102) ;  /* 0x0000004800b48947 */ /* 0x004fea0003800000 */
.L_x_101:
[----:B------:R-:W-:Y:S05]  /*6d00*/  BSYNC B0 ;  /* 0x0000000000007941 */ /* 0x000fea0003800000 */
.L_x_100:
[----:B------:R-:W-:Y:S01]  /*6d10*/  ISETP.NE.AND P0, PT, R197, RZ, PT ;  /* 0x000000ffc500720c */ /* 0x000fe20003f05270 */
[----:B--2---:R-:W-:Y:S02]  /*6d20*/  VIADD R204, R204, 0x50 ;  /* 0x00000050cccc7836 */ /* 0x004fe40000000000 */
[----:B------:R-:W-:Y:S02]  /*6d30*/  IMAD.U32 R3, RZ, RZ, UR37 ;  /* 0x00000025ff037e24 */ /* 0x000fe4000f8e00ff */
[----:B------:R-:W-:Y:S03]  /*6d40*/  VIADD R181, R181, 0x1 ;  /* 0x00000001b5b57836 */ /* 0x000fe60000000000 */
[----:B------:R-:W-:Y:S05]  /*6d50*/  PRMT R3, R3, 0x654, R204 ;  /* 0x0000065403037816 */ /* 0x000fea00000000cc */
[----:B------:R2:W3:Y:S04]  /*6d60*/  @P0 LDS.128 R148, [R0] ;  /* 0x0000000000940984 */ /* 0x0004e80000000c00 */
[----:B------:R2:W4:Y:S04]  /*6d70*/  @P0 LDS.128 R156, [R4+0x20] ;  /* 0x00002000049c0984 */ /* 0x0005280000000c00 */
        /* <DEDUP_REMOVED lines=9> */
[----:B------:R-:W-:Y:S01]  /*6e10*/  SEL R181, R181, RZ, P0 ;  /* 0x000000ffb5b57207 */ /* 0x000fe20000000000 */
[----:B-----5:R5:W-:Y:S02]  /*6e20*/  SYNCS.ARRIVE.TRANS64.RED.A1T0 RZ, [R3+URZ], RZ ;  /* 0x000000ff03ff79a7 */ /* 0x020be400081004ff */
[----:B-----5:R-:W-:Y:S04]  /*6e30*/  SEL R3, RZ, 0x1, P0 ;  /* 0x00000001ff037807 */ /* 0x020fe80000000000 */
[----:B--234-:R-:W-:Y:S02]  /*6e40*/  LOP3.LUT R180, R180, R3, RZ, 0x3c, !PT ;  /* 0x00000003b4b47212 */ /* 0x01cfe400078e3cff */
.L_x_99:
[----:B------:R-:W-:Y:S05]  /*6e50*/  BSYNC B1 ;  /* 0x0000000000017941 */ /* 0x000fea0003800000 */
.L_x_98:
[----:B------:R-:W-:Y:S01]  /*6e60*/  VIADD R0, R80, 0x40 ;  /* 0x0000004050007836 */ /* 0x000fe20000000000 */
[----:B------:R-:W-:Y:S04]  /*6e70*/  BSSY.RECONVERGENT B6, `(.L_x_103) ;  /* 0x0000015000067945 */ /* 0x000fe80003800200 */
[----:B------:R-:W-:Y:S04]  /*6e80*/  SHF.R.U32.HI R0, RZ, 0x15, R0 ;  /* 0x00000015ff007819 */ /* 0x000fe80000011600 */
[----:B------:R-:W-:Y:S11]  /*6e90*/  LOP3.LUT P0, RZ, R0, 0x3, R173, 0x48, !PT ;  /* 0x0000000300ff7812 */ /* 0x000ff600078048ad */
[----:B------:R-:W-:Y:S02]  /*6ea0*/  @!UPT UIADD3 URZ, UPT, UPT, URZ, URZ, URZ ;  /* 0x000000fffffff290 */ /* 0x000fe4000fffe0ff */
[----:B------:R-:W-:Y:S05]  /*6eb0*/  @!P0 BRA `(.L_x_104) ;  /* 0x0000000000408947 */ /* 0x000fea0003800000 */
[----:B------:R-:W2:Y:S01]  /*6ec0*/  LDCU.64 UR8, c[0x4][0x78] ;  /* 0x01000f00ff0877ac */ /* 0x000ea20008000a00 */
[----:B------:R-:W-:Y:S01]  /*6ed0*/  MOV R3, 0x0 ;  /* 0x0000000000037802 */ /* 0x000fe20000000f00 */
[----:B------:R-:W-:Y:S02]  /*6ee0*/  HFMA2 R12, -RZ, RZ, 0, 5.9604644775390625e-08 ;  /* 0x00000001ff0c7431 */ /* 0x000fe400000001ff */
[----:B------:R-:W-:Y:S02]  /*6ef0*/  IMAD.MOV.U32 R8, RZ, RZ, 0x192 ;  /* 0x00000192ff087424 */ /* 0x000fe400078e00ff */
[----:B------:R-:W-:Y:S01]  /*6f00*/  IMAD.MOV.U32 R13, RZ, RZ, RZ ;  /* 0x000000ffff0d7224 */ /* 0x000fe200078e00ff */
[----:B------:R-:W3:Y:S01]  /*6f10*/  LDCU.64 UR6, c[0x4][0x80] ;  /* 0x01001000ff0677ac */ /* 0x000ee20008000a00 */
[----:B------:R-:W4:Y:S01]  /*6f20*/  LDC.64 R2, c[0x4][R3] ;  /* 0x0100000003027b82 */ /* 0x000f220000000a00 */
[----:B------:R-:W5:Y:S01]  /*6f30*/  LDCU.64 UR4, c[0x4][0x18] ;  /* 0x01000300ff0477ac */ /* 0x000f620008000a00 */
[----:B--2---:R-:W-:Y:S01]  /*6f40*/  MOV R5, UR9 ;  /* 0x0000000900057c02 */ /* 0x004fe20008000f00 */
[----:B------:R-:W-:Y:S01]  /*6f50*/  IMAD.U32 R4, RZ, RZ, UR8 ;  /* 0x00000008ff047e24 */ /* 0x000fe2000f8e00ff */
[----:B---3--:R-:W-:Y:S01]  /*6f60*/  MOV R7, UR7 ;  /* 0x0000000700077c02 */ /* 0x008fe20008000f00 */
[----:B------:R-:W-:Y:S01]  /*6f70*/  IMAD.U32 R6, RZ, RZ, UR6 ;  /* 0x00000006ff067e24 */ /* 0x000fe2000f8e00ff */
[----:B-----5:R-:W-:Y:S01]  /*6f80*/  MOV R11, UR5 ;  /* 0x00000005000b7c02 */ /* 0x020fe20008000f00 */
[----:B------:R-:W-:Y:S02]  /*6f90*/  IMAD.U32 R10, RZ, RZ, UR4 ;  /* 0x00000004ff0a7e24 */ /* 0x000fe4000f8e00ff */
[----:B------:R-:W-:Y:S07]  /*6fa0*/  LEPC R20, `(.L_x_104) ;  /* 0x000000001014794e */ /* 0x000fee0000000000 */
[----:B-1--4-:R-:W-:Y:S05]  /*6fb0*/  CALL.ABS.NOINC R2 ;  /* 0x0000000002007343 */ /* 0x012fea0003c00000 */
.L_x_104:
[----:B------:R-:W-:Y:S05]  /*6fc0*/  BSYNC.RECONVERGENT B6 ;  /* 0x0000000000067941 */ /* 0x000fea0003800200 */
.L_x_103:
[----:B------:R-:W-:Y:S01]  /*6fd0*/  F2FP.F16.E4M3.UNPACK_B R4, R149 ;  /* 0x00000095ff04723e */ /* 0x000fe200020006ff */
[----:B------:R-:W-:Y:S05]  /*6fe0*/  WARPSYNC.ALL ;  /* 0x0000000000007948 */ /* 0x000fea0003800000 */
[----:B------:R-:W-:Y:S01]  /*6ff0*/  R2UR UR4, R80 ;  /* 0x00000000500472ca */ /* 0x000fe200000e0000 */
[--C-:B------:R-:W-:Y:S01]  /*7000*/  HADD2.F32 R88, -RZ, R4.reuse.H0_H0 ;  /* 0x20000004ff587230 */ /* 0x100fe20000004100 */
[-C--:B------:R-:W-:Y:S01]  /*7010*/  F2FP.F16.E4M3.UNPACK_B R0, R148.reuse ;  /* 0x00000094ff00723e */ /* 0x080fe200020006ff */
[----:B------:R-:W-:Y:S01]  /*7020*/  HADD2.F32 R83, -RZ, R4.H1_H1 ;  /* 0x30000004ff537230 */ /* 0x000fe20000004100 */
[----:B------:R-:W-:Y:S01]  /*7030*/  F2FP.F16.E4M3.UNPACK_B R4, R151 ;  /* 0x00000097ff04723e */ /* 0x000fe200020006ff */
[----:B------:R-:W-:Y:S01]  /*7040*/  BSSY.RECONVERGENT B0, `(.L_x_105) ;  /* 0x0000116000007945 */ /* 0x000fe20003800200 */
[----:B------:R-:W-:Y:S01]  /*7050*/  F2FP.F16.E4M3.UNPACK_B R3, R148.H1 ;  /* 0x00000094ff03723e */ /* 0x000fe200030006ff */
[--C-:B------:R-:W-:Y:S01]  /*7060*/  HADD2.F32 R2, -RZ, R0.reuse.H0_H0 ;  /* 0x20000000ff027230 */ /* 0x100fe20000004100 */
[----:B-1----:R-:W-:Y:S01]  /*7070*/  F2FP.F16.E4M3.UNPACK_B R135, R162 ;  /* 0x000000a2ff87723e */ /* 0x002fe200020006ff */
[----:B------:R-:W-:Y:S01]  /*7080*/  HADD2.F32 R82, -RZ, R0.H1_H1 ;  /* 0x30000000ff527230 */ /* 0x000fe20000004100 */
[----:B------:R-:W-:Y:S01]  /*7090*/  F2FP.F16.E4M3.UNPACK_B R0, R149.H1 ;  /* 0x00000095ff00723e */ /* 0x000fe200030006ff */
[--C-:B------:R-:W-:Y:S01]  /*70a0*/  HADD2.F32 R84, -RZ, R3.reuse.H0_H0 ;  /* 0x20000003ff547230 */ /* 0x100fe20000004100 */
[----:B------:R-:W-:Y:S01]  /*70b0*/  F2FP.F16.E4M3.UNPACK_B R125, R159.H1 ;  /* 0x0000009fff7d723e */ /* 0x000fe200030006ff */
[----:B------:R-:W-:Y:S01]  /*70c0*/  HADD2.F32 R86, -RZ, R3.H1_H1 ;  /* 0x30000003ff567230 */ /* 0x000fe20000004100 */
[-C--:B------:R-:W-:Y:S01]  /*70d0*/  F2FP.F16.E4M3.UNPACK_B R3, R150.reuse ;  /* 0x00000096ff03723e */ /* 0x080fe200020006ff */
[--C-:B------:R-:W-:Y:S01]  /*70e0*/  HADD2.F32 R90, -RZ, R0.reuse.H0_H0 ;  /* 0x20000000ff5a7230 */ /* 0x100fe20000004100 */
[----:B------:R-:W-:Y:S01]  /*70f0*/  ISETP.NE.AND P0, PT, R189, RZ, PT ;  /* 0x000000ffbd00720c */ /* 0x000fe20003f05270 */
[----:B------:R-:W-:Y:S01]  /*7100*/  HADD2.F32 R85, -RZ, R0.H1_H1 ;  /* 0x30000000ff557230 */ /* 0x000fe20000004100 */
[----:B------:R-:W-:Y:S01]  /*7110*/  F2FP.F16.E4M3.UNPACK_B R0, R150.H1 ;  /* 0x00000096ff00723e */ /* 0x000fe200030006ff */
[--C-:B------:R-:W-:Y:S01]  /*7120*/  HADD2.F32 R92, -RZ, R3.reuse.H0_H0 ;  /* 0x20000003ff5c7230 */ /* 0x100fe20000004100 */
[----:B------:R-:W-:Y:S01]  /*7130*/  ISETP.NE.AND P6, PT, R198, RZ, PT ;  /* 0x000000ffc600720c */ /* 0x000fe20003fc5270 */
[----:B------:R-:W-:Y:S01]  /*7140*/  HADD2.F32 R87, -RZ, R3.H1_H1 ;  /* 0x30000003ff577230 */ /* 0x000fe20000004100 */
[----:B------:R-:W-:Y:S01]  /*7150*/  F2FP.F16.E4M3.UNPACK_B R3, R151.H1 ;  /* 0x00000097ff03723e */ /* 0x000fe200030006ff */
[--C-:B------:R-:W-:Y:S02]  /*7160*/  HADD2.F32 R94, -RZ, R0.reuse.H0_H0 ;  /* 0x20000000ff5e7230 */ /* 0x100fe40000004100 */
[----:B------:R-:W-:Y:S01]  /*7170*/  HADD2.F32 R89, -RZ, R0.H1_H1 ;  /* 0x30000000ff597230 */ /* 0x000fe20000004100 */
[-C--:B------:R-:W-:Y:S01]  /*7180*/  F2FP.F16.E4M3.UNPACK_B R0, R152.reuse ;  /* 0x00000098ff00723e */ /* 0x080fe200020006ff */
[--C-:B------:R-:W-:Y:S02]  /*7190*/  HADD2.F32 R96, -RZ, R4.reuse.H0_H0 ;  /* 0x20000004ff607230 */ /* 0x100fe40000004100 */
[----:B------:R-:W-:Y:S01]  /*71a0*/  HADD2.F32 R91, -RZ, R4.H1_H1 ;  /* 0x30000004ff5b7230 */ /* 0x000fe20000004100 */
[-C--:B------:R-:W-:Y:S01]  /*71b0*/  F2FP.F16.E4M3.UNPACK_B R4, R153.reuse ;  /* 0x00000099ff04723e */ /* 0x080fe200020006ff */
[--C-:B------:R-:W-:Y:S02]  /*71c0*/  HADD2.F32 R100, -RZ, R0.reuse.H0_H0 ;  /* 0x20000000ff647230 */ /* 0x100fe40000004100 */
[----:B------:R-:W-:Y:S01]  /*71d0*/  HADD2.F32 R95, -RZ, R0.H1_H1 ;  /* 0x30000000ff5f7230 */ /* 0x000fe20000004100 */
[----:B------:R-:W-:Y:S01]  /*71e0*/  F2FP.F16.E4M3.UNPACK_B R0, R153.H1 ;  /* 0x00000099ff00723e */ /* 0x000fe200030006ff */
[--C-:B------:R-:W-:Y:S02]  /*71f0*/  HADD2.F32 R98, -RZ, R3.reuse.H0_H0 ;  /* 0x20000003ff627230 */ /* 0x100fe40000004100 */
[----:B------:R-:W-:Y:S01]  /*7200*/  HADD2.F32 R93, -RZ, R3.H1_H1 ;  /* 0x30000003ff5d7230 */ /* 0x000fe20000004100 */
[----:B------:R-:W-:Y:S01]  /*7210*/  F2FP.F16.E4M3.UNPACK_B R3, R152.H1 ;  /* 0x00000098ff03723e */ /* 0x000fe200030006ff */
[--C-:B------:R-:W-:Y:S02]  /*7220*/  HADD2.F32 R106, -RZ, R0.reuse.H0_H0 ;  /* 0x20000000ff6a7230 */ /* 0x100fe40000004100 */
[----:B------:R-:W-:Y:S01]  /*7230*/  HADD2.F32 R101, -RZ, R0.H1_H1 ;  /* 0x30000000ff657230 */ /* 0x000fe20000004100 */
[-C--:B------:R-:W-:Y:S01]  /*7240*/  F2FP.F16.E4M3.UNPACK_B R0, R154.reuse.H1 ;  /* 0x0000009aff00723e */ /* 0x080fe200030006ff */
[--C-:B------:R-:W-:Y:S02]  /*7250*/  HADD2.F32 R104, -RZ, R4.reuse.H0_H0 ;  /* 0x20000004ff687230 */ /* 0x100fe40000004100 */
[----:B------:R-:W-:Y:S01]  /*7260*/  HADD2.F32 R99, -RZ, R4.H1_H1 ;  /* 0x30000004ff637230 */ /* 0x000fe20000004100 */
[----:B------:R-:W-:Y:S01]  /*7270*/  F2FP.F16.E4M3.UNPACK_B R4, R155 ;  /* 0x0000009bff04723e */ /* 0x000fe200020006ff */
[--C-:B------:R-:W-:Y:S02]  /*7280*/  HADD2.F32 R102, -RZ, R3.reuse.H0_H0 ;  /* 0x20000003ff667230 */ /* 0x100fe40000004100 */
[----:B------:R-:W-:Y:S01]  /*7290*/  HADD2.F32 R97, -RZ, R3.H1_H1 ;  /* 0x30000003ff617230 */ /* 0x000fe20000004100 */
[----:B------:R-:W-:Y:S01]  /*72a0*/  F2FP.F16.E4M3.UNPACK_B R3, R154 ;  /* 0x0000009aff03723e */ /* 0x000fe200020006ff */
[--C-:B------:R-:W-:Y:S02]  /*72b0*/  HADD2.F32 R110, -RZ, R0.reuse.H0_H0 ;  /* 0x20000000ff6e7230 */ /* 0x100fe40000004100 */
[----:B------:R-:W-:Y:S01]  /*72c0*/  HADD2.F32 R105, -RZ, R0.H1_H1 ;  /* 0x30000000ff697230 */ /* 0x000fe20000004100 */
[-C--:B------:R-:W-:Y:S01]  /*72d0*/  F2FP.F16.E4M3.UNPACK_B R0, R156.reuse ;  /* 0x0000009cff00723e */ /* 0x080fe200020006ff */
[--C-:B------:R-:W-:Y:S02]  /*72e0*/  HADD2.F32 R112, -RZ, R4.reuse.H0_H0 ;  /* 0x20000004ff707230 */ /* 0x100fe40000004100 */
[----:B------:R-:W-:Y:S01]  /*72f0*/  HADD2.F32 R107, -RZ, R4.H1_H1 ;  /* 0x30000004ff6b7230 */ /* 0x000fe20000004100 */
[----:B------:R-:W-:Y:S01]  /*7300*/  F2FP.F16.E4M3.UNPACK_B R4, R157 ;  /* 0x0000009dff04723e */ /* 0x000fe200020006ff */
[--C-:B------:R-:W-:Y:S02]  /*7310*/  HADD2.F32 R108, -RZ, R3.reuse.H0_H0 ;  /* 0x20000003ff6c7230 */ /* 0x100fe40000004100 */
[----:B------:R-:W-:Y:S01]  /*7320*/  HADD2.F32 R103, -RZ, R3.H1_H1 ;  /* 0x30000003ff677230 */ /* 0x000fe20000004100 */
[----:B------:R-:W-:Y:S01]  /*7330*/  F2FP.F16.E4M3.UNPACK_B R3, R155.H1 ;  /* 0x0000009bff03723e */ /* 0x000fe200030006ff */
[--C-:B------:R-:W-:Y:S02]  /*7340*/  HADD2.F32 R116, -RZ, R0.reuse.H0_H0 ;  /* 0x20000000ff747230 */ /* 0x100fe40000004100 */
[----:B------:R-:W-:Y:S01]  /*7350*/  HADD2.F32 R111, -RZ, R0.H1_H1 ;  /* 0x30000000ff6f7230 */ /* 0x000fe20000004100 */
[----:B------:R-:W-:Y:S01]  /*7360*/  F2FP.F16.E4M3.UNPACK_B R0, R156.H1 ;  /* 0x0000009cff00723e */ /* 0x000fe200030006ff */
[--C-:B------:R-:W-:Y:S02]  /*7370*/  HADD2.F32 R120, -RZ, R4.reuse.H0_H0 ;  /* 0x20000004ff787230 */ /* 0x100fe40000004100 */
[----:B------:R-:W-:Y:S02]  /*7380*/  HADD2.F32 R115, -RZ, R4.H1_H1 ;  /* 0x30000004ff737230 */ /* 0x000fe40000004100 */
[--C-:B------:R-:W-:Y:S01]  /*7390*/  HADD2.F32 R114, -RZ, R3.reuse.H0_H0 ;  /* 0x20000003ff727230 */ /* 0x100fe20000004100 */
[----:B------:R-:W1:Y:S01]  /*73a0*/  LDTM.x64 R4, tmem[UR4+0x40] ;  /* 0x00004004000479ee */ /* 0x000e620008340000 */
[----:B------:R-:W-:Y:S01]  /*73b0*/  HADD2.F32 R109, -RZ, R3.H1_H1 ;  /* 0x30000003ff6d7230 */ /* 0x000fe20000004100 */
[----:B------:R-:W-:Y:S01]  /*73c0*/  F2FP.F16.E4M3.UNPACK_B R3, R157.H1 ;  /* 0x0000009dff03723e */ /* 0x000fe200030006ff */
        /* <DEDUP_REMOVED lines=14> */
[----:B------:R-:W-:Y:S01]  /*74b0*/  F2FP.F16.E4M3.UNPACK_B R0, R160.H1 ;  /* 0x000000a0ff00723e */ /* 0x000fe200030006ff */
[--C-:B------:R-:W-:Y:S02]  /*74c0*/  HADD2.F32 R132, -RZ, R3.reuse.H0_H0 ;  /* 0x20000003ff847230 */ /* 0x100fe40000004100 */
[C---:B-1----:R-:W-:Y:S01]  /*74d0*/  FMUL R7, R78.reuse, R7 ;  /* 0x000000074e077220 */ /* 0x042fe20000400000 */
        /* <DEDUP_REMOVED lines=10> */
[C---:B------:R-:W-:Y:S01]  /*7580*/  FMUL R0, R78.reuse, R4 ;  /* 0x000000044e007220 */ /* 0x040fe20000400000 */
[--C-:B------:R-:W-:Y:S01]  /*7590*/  HADD2.F32 R140, -RZ, R135.reuse.H0_H0 ;  /* 0x20000087ff8c7230 */ /* 0x100fe20000004100 */
[----:B------:R-:W-:Y:S01]  /*75a0*/  F2FP.F16.E4M3.UNPACK_B R4, R163 ;  /* 0x000000a3ff04723e */ /* 0x000fe200020006ff */
[----:B------:R-:W-:Y:S02]  /*75b0*/  HADD2.F32 R135, -RZ, R135.H1_H1 ;  /* 0x30000087ff877230 */ /* 0x000fe40000004100 */
[C---:B------:R-:W-:Y:S01]  /*75c0*/  FFMA R0, R81.reuse, R2, R0 ;  /* 0x0000000251007223 */ /* 0x040fe20000000000 */
[C---:B------:R-:W-:Y:S01]  /*75d0*/  FMUL R2, R78.reuse, R5 ;  /* 0x000000054e027220 */ /* 0x040fe20000400000 */
[--C-:B------:R-:W-:Y:S01]  /*75e0*/  HADD2.F32 R142, -RZ, R3.reuse.H0_H0 ;  /* 0x20000003ff8e7230 */ /* 0x100fe20000004100 */
[----:B------:R-:W-:Y:S01]  /*75f0*/  F2FP.F16.E4M3.UNPACK_B R5, R163.H1 ;  /* 0x000000a3ff05723e */ /* 0x000fe200030006ff */
[----:B------:R-:W-:Y:S02]  /*7600*/  HADD2.F32 R137, -RZ, R3.H1_H1 ;  /* 0x30000003ff897230 */ /* 0x000fe40000004100 */
[C---:B------:R-:W-:Y:S01]  /*7610*/  FFMA R2, R81.reuse, R82, R2 ;  /* 0x0000005251027223 */ /* 0x040fe20000000002 */
[--C-:B------:R-:W-:Y:S02]  /*7620*/  HADD2.F32 R82, -RZ, R4.reuse.H0_H0 ;  /* 0x20000004ff527230 */ /* 0x100fe40000004100 */
[C---:B------:R-:W-:Y:S01]  /*7630*/  FMUL R3, R78.reuse, R6 ;  /* 0x000000064e037220 */ /* 0x040fe20000400000 */
[----:B------:R-:W-:Y:S02]  /*7640*/  HADD2.F32 R139, -RZ, R4.H1_H1 ;  /* 0x30000004ff8b7230 */ /* 0x000fe40000004100 */
[C---:B------:R-:W-:Y:S01]  /*7650*/  FMUL R4, R78.reuse, R9 ;  /* 0x000000094e047220 */ /* 0x040fe20000400000 */
[--C-:B------:R-:W-:Y:S02]  /*7660*/  HADD2.F32 R141, -RZ, R5.reuse.H1_H1 ;  /* 0x30000005ff8d7230 */ /* 0x100fe40000004100 */
[C---:B------:R-:W-:Y:S01]  /*7670*/  FFMA R3, R81.reuse, R84, R3 ;  /* 0x0000005451037223 */ /* 0x040fe20000000003 */
[----:B------:R-:W-:Y:S01]  /*7680*/  FFMA R7, R81, R86, R7 ;  /* 0x0000005651077223 */ /* 0x000fe20000000007 */
[----:B------:R-:W-:Y:S02]  /*7690*/  HADD2.F32 R84, -RZ, R5.H0_H0 ;  /* 0x20000005ff547230 */ /* 0x000fe40000004100 */
[C---:B------:R-:W-:Y:S01]  /*76a0*/  FMUL R5, R78.reuse, R10 ;  /* 0x0000000a4e057220 */ /* 0x040fe20000400000 */
[C---:B------:R-:W-:Y:S01]  /*76b0*/  FMUL R6, R78.reuse, R11 ;  /* 0x0000000b4e067220 */ /* 0x040fe20000400000 */
[C---:B------:R-:W-:Y:S01]  /*76c0*/  FMUL R11, R78.reuse, R16 ;  /* 0x000000104e0b7220 */ /* 0x040fe20000400000 */
[----:B------:R-:W-:Y:S01]  /*76d0*/  F2FP.SATFINITE.E4M3.F32.PACK_AB_MERGE_C R143, R7, R3, RZ ;  /* 0x00000003078f723e */ /* 0x000fe200048070ff */
[C---:B------:R-:W-:Y:S01]  /*76e0*/  FMUL R3, R78.reuse, R8 ;  /* 0x000000084e037220 */ /* 0x040fe20000400000 */
[C---:B------:R-:W-:Y:S01]  /*76f0*/  FMUL R7, R78.reuse, R12 ;  /* 0x0000000c4e077220 */ /* 0x040fe20000400000 */
[C---:B------:R-:W-:Y:S01]  /*7700*/  FMUL R8, R78.reuse, R13 ;  /* 0x0000000d4e087220 */ /* 0x040fe20000400000 */
[C---:B------:R-:W-:Y:S01]  /*7710*/  FMUL R12, R78.reuse, R17 ;  /* 0x000000114e0c7220 */ /* 0x040fe20000400000 */
[C---:B------:R-:W-:Y:S01]  /*7720*/  FFMA R3, R81.reuse, R88, R3 ;  /* 0x0000005851037223 */ /* 0x040fe20000000003 */
[C---:B------:R-:W-:Y:S01]  /*7730*/  FFMA R4, R81.reuse, R83, R4 ;  /* 0x0000005351047223 */ /* 0x040fe20000000004 */
[C---:B------:R-:W-:Y:S01]  /*7740*/  FFMA R5, R81.reuse, R90, R5 ;  /* 0x0000005a51057223 */ /* 0x040fe20000000005 */
[C---:B------:R-:W-:Y:S01]  /*7750*/  FFMA R6, R81.reuse, R85, R6 ;  /* 0x0000005551067223 */ /* 0x040fe20000000006 */
[C---:B------:R-:W-:Y:S01]  /*7760*/  FFMA R7, R81.reuse, R92, R7 ;  /* 0x0000005c51077223 */ /* 0x040fe20000000007 */
[C---:B------:R-:W-:Y:S01]  /*7770*/  FFMA R8, R81.reuse, R87, R8 ;  /* 0x0000005751087223 */ /* 0x040fe20000000008 */
[C---:B------:R-:W-:Y:S01]  /*7780*/  FMUL R16, R78.reuse, R21 ;  /* 0x000000154e107220 */ /* 0x040fe20000400000 */
[----:B------:R-:W-:Y:S01]  /*7790*/  FMUL R9, R78, R14 ;  /* 0x0000000e4e097220 */ /* 0x000fe20000400000 */
[----:B------:R-:W-:Y:S01]  /*77a0*/  F2FP.SATFINITE.E4M3.F32.PACK_AB_MERGE_C R5, R6, R5, RZ ;  /* 0x000000050605723e */ /* 0x000fe200048070ff */
[C---:B------:R-:W-:Y:S01]  /*77b0*/  FMUL R10, R78.reuse, R15 ;  /* 0x0000000f4e0a7220 */ /* 0x040fe20000400000 */
[C---:B------:R-:W-:Y:S01]  /*77c0*/  FMUL R15, R78.reuse, R20 ;  /* 0x000000144e0f7220 */ /* 0x040fe20000400000 */
[C---:B------:R-:W-:Y:S01]  /*77d0*/  FFMA R9, R81.reuse, R94, R9 ;  /* 0x0000005e51097223 */ /* 0x040fe20000000009 */
[C---:B------:R-:W-:Y:S01]  /*77e0*/  FMUL R20, R78.reuse, R25 ;  /* 0x000000194e147220 */ /* 0x040fe20000400000 */
[C---:B------:R-:W-:Y:S01]  /*77f0*/  FFMA R10, R81.reuse, R89, R10 ;  /* 0x00000059510a7223 */ /* 0x040fe2000000000a */
[C---:B------:R-:W-:Y:S01]  /*7800*/  FFMA R11, R81.reuse, R96, R11 ;  /* 0x00000060510b7223 */ /* 0x040fe2000000000b */
[C---:B------:R-:W-:Y:S01]  /*7810*/  FFMA R12, R81.reuse, R91, R12 ;  /* 0x0000005b510c7223 */ /* 0x040fe2000000000c */
[C---:B------:R-:W-:Y:S01]  /*7820*/  FMUL R13, R78.reuse, R18 ;  /* 0x000000124e0d7220 */ /* 0x040fe20000400000 */
[----:B------:R-:W-:Y:S01]  /*7830*/  FMUL R14, R78, R19 ;  /* 0x000000134e0e7220 */ /* 0x000fe20000400000 */
[----:B------:R-:W-:Y:S01]  /*7840*/  F2FP.SATFINITE.E4M3.F32.PACK_AB_MERGE_C R9, R10, R9, RZ ;  /* 0x000000090a09723e */ /* 0x000fe200048070ff */
[C---:B------:R-:W-:Y:S01]  /*7850*/  FMUL R19, R78.reuse, R24 ;  /* 0x000000184e137220 */ /* 0x040fe20000400000 */
        /* <DEDUP_REMOVED lines=17> */
[----:B------:R-:W-:Y:S01]  /*7970*/  FMUL R27, R78, R32 ;  /* 0x000000204e1b7220 */ /* 0x000fe20000400000 */
[C---:B------:R-:W-:Y:S01]  /*7980*/  FFMA R21, R81.reuse, R106, R21 ;  /* 0x0000006a51157223 */ /* 0x040fe20000000015 */
[C---:B------:R-:W-:Y:S01]  /*7990*/  FFMA R22, R81.reuse, R101, R22 ;  /* 0x0000006551167223 */ /* 0x040fe20000000016 */
[----:B------:R-:W-:Y:S01]  /*79a0*/  F2FP.SATFINITE.E4M3.F32.PACK_AB_MERGE_C R16, R16, R15, R17 ;  /* 0x0000000f1010723e */ /* 0x000fe20004807011 */
[C---:B------:R-:W-:Y:S01]  /*79b0*/  FFMA R23, R81.reuse, R108, R23 ;  /* 0x0000006c51177223 */ /* 0x040fe20000000017 */
[C---:B------:R-:W-:Y:S01]  /*79c0*/  FFMA R24, R81.reuse, R103, R24 ;  /* 0x0000006751187223 */ /* 0x040fe20000000018 */
[----:B------:R-:W-:Y:S01]  /*79d0*/  FMUL R32, R78, R37 ;  /* 0x000000254e207220 */ /* 0x000fe20000400000 */
[----:B------:R-:W-:Y:S01]  /*79e0*/  F2FP.SATFINITE.E4M3.F32.PACK_AB_MERGE_C R21, R22, R21, RZ ;  /* 0x000000151615723e */ /* 0x000fe200048070ff */
[C---:B------:R-:W-:Y:S01]  /*79f0*/  FMUL R25, R78.reuse, R30 ;  /* 0x0000001e4e197220 */ /* 0x040fe20000400000 */
[C---:B------:R-:W-:Y:S01]  /*7a00*/  FMUL R26, R78.reuse, R31 ;  /* 0x0000001f4e1a7220 */ /* 0x040fe20000400000 */
[----:B------:R-:W-:Y:S01]  /*7a10*/  FMUL R31, R78, R36 ;  /* 0x000000244e1f7220 */ /* 0x000fe20000400000 */
[----:B------:R-:W-:Y:S01]  /*7a20*/  F2FP.SATFINITE.E4M3.F32.PACK_AB_MERGE_C R17, R20, R19, R21 ;  /* 0x000000131411723e */ /* 0x000fe20004807015 */
        /* <DEDUP_REMOVED lines=8> */
[----:B------:R-:W-:Y:S01]  /*7ab0*/  FMUL R35, R78, R40 ;  /* 0x000000284e237220 */ /* 0x000fe20000400000 */
[C---:B------:R-:W-:Y:S01]  /*7ac0*/  FFMA R29, R81.reuse, R114, R29 ;  /* 0x00000072511d7223 */ /* 0x040fe2000000001d */
[----:B------:R-:W-:Y:S01]  /*7ad0*/  F2FP.SATFINITE.E4M3.F32.PACK_AB_MERGE_C R18, R24, R23, R18 ;  /* 0x000000171812723e */ /* 0x000fe20004807012 */
        /* <DEDUP_REMOVED lines=22> */
[C---:B------:R-:W-:Y:S01]  /*7c40*/  FMUL R41, R78.reuse, R46 ;  /* 0x0000002e4e297220 */ /* 0x040fe20000400000 */
[C---:B------:R-:W-:Y:S01]  /*7c50*/  FMUL R42, R78.reuse, R47 ;  /* 0x0000002f4e2a7220 */ /* 0x040fe20000400000 */
[C---:B------:R-:W-:Y:S01]  /*7c60*/  FFMA R40, R81.reuse, R119, R40 ;  /* 0x0000007751287223 */ /* 0x040fe20000000028 */
[--C-:B------:R-:W-:Y:S02]  /*7c70*/  HADD2.F32 R130, -RZ, R125.reuse.H0_H0 ;  /* 0x2000007dff827230 */ /* 0x100fe40000004100 */
[C---:B------:R-:W-:Y:S01]  /*7c80*/  FFMA R41, R81.reuse, R126, R41 ;  /* 0x0000007e51297223 */ /* 0x040fe20000000029 */
[----:B------:R-:W-:Y:S02]  /*7c90*/  HADD2.F32 R125, -RZ, R125.H1_H1 ;  /* 0x3000007dff7d7230 */ /* 0x000fe40000004100 */
[C---:B------:R-:W-:Y:S01]  /*7ca0*/  FMUL R45, R78.reuse, R50 ;  /* 0x000000324e2d7220 */ /* 0x040fe20000400000 */
[C---:B------:R-:W-:Y:S01]  /*7cb0*/  FFMA R42, R81.reuse, R121, R42 ;  /* 0x00000079512a7223 */ /* 0x040fe2000000002a */
[C---:B------:R-:W-:Y:S01]  /*7cc0*/  FMUL R46, R78.reuse, R51 ;  /* 0x000000334e2e7220 */ /* 0x040fe20000400000 */
[C---:B------:R-:W-:Y:S01]  /*7cd0*/  FFMA R43, R81.reuse, R128, R43 ;  /* 0x00000080512b7223 */ /* 0x040fe2000000002b */
[C---:B------:R-:W-:Y:S01]  /*7ce0*/  FMUL R47, R78.reuse, R52 ;  /* 0x000000344e2f7220 */ /* 0x040fe20000400000 */
        /* <DEDUP_REMOVED lines=10> */
[C---:B------:R-:W-:Y:S01]  /*7d90*/  FFMA R45, R81.reuse, R130, R45 ;  /* 0x00000082512d7223 */ /* 0x040fe2000000002d */
[C---:B------:R-:W-:Y:S01]  /*7da0*/  FMUL R59, R78.reuse, R64 ;  /* 0x000000404e3b7220 */ /* 0x040fe20000400000 */
[C---:B------:R-:W-:Y:S01]  /*7db0*/  FMUL R60, R78.reuse, R65 ;  /* 0x000000414e3c7220 */ /* 0x040fe20000400000 */
[C---:B------:R-:W-:Y:S01]  /*7dc0*/  FMUL R61, R78.reuse, R66 ;  /* 0x000000424e3d7220 */ /* 0x040fe20000400000 */
[----:B------:R-:W-:Y:S01]  /*7dd0*/  FMUL R62, R78, R67 ;  /* 0x000000434e3e7220 */ /* 0x000fe20000400000 */
[C---:B------:R-:W-:Y:S01]  /*7de0*/  FFMA R46, R81.reuse, R125, R46 ;  /* 0x0000007d512e7223 */ /* 0x040fe2000000002e */
[----:B------:R-:W-:Y:S01]  /*7df0*/  F2FP.SATFINITE.E4M3.F32.PACK_AB_MERGE_C R64, R2, R0, R143 ;  /* 0x000000000240723e */ /* 0x000fe2000480708f */
[C---:B------:R-:W-:Y:S01]  /*7e00*/  FFMA R47, R81.reuse, R132, R47 ;  /* 0x00000084512f7223 */ /* 0x040fe2000000002f */
[----:B------:R-:W-:Y:S01]  /*7e10*/  F2FP.SATFINITE.E4M3.F32.PACK_AB_MERGE_C R65, R4, R3, R5 ;  /* 0x000000030441723e */ /* 0x000fe20004807005 */
[C---:B------:R-:W-:Y:S01]  /*7e20*/  FFMA R48, R81.reuse, R127, R48 ;  /* 0x0000007f51307223 */ /* 0x040fe20000000030 */
[----:B------:R-:W-:Y:S01]  /*7e30*/  F2FP.SATFINITE.E4M3.F32.PACK_AB_MERGE_C R66, R8, R7, R9 ;  /* 0x000000070842723e */ /* 0x000fe20004807009 */
[C---:B------:R-:W-:Y:S01]  /*7e40*/  FFMA R49, R81.reuse, R134, R49 ;  /* 0x0000008651317223 */ /* 0x040fe20000000031 */
[----:B------:R-:W-:Y:S01]  /*7e50*/  F2FP.SATFINITE.E4M3.F32.PACK_AB_MERGE_C R67, R12, R11, R13 ;  /* 0x0000000b0c43723e */ /* 0x000fe2000480700d */
[----:B------:R-:W-:Y:S01]  /*7e60*/  FMUL R53, R78, R58 ;  /* 0x0000003a4e357220 */ /* 0x000fe20000400000 */
[C---:B------:R-:W-:Y:S01]  /*7e70*/  FFMA R50, R81.reuse, R129, R50 ;  /* 0x0000008151327223 */ /* 0x040fe20000000032 */
[C---:B------:R-:W-:Y:S01]  /*7e80*/  FFMA R51, R81.reuse, R136, R51 ;  /* 0x0000008851337223 */ /* 0x040fe20000000033 */
[C---:B------:R-:W-:Y:S01]  /*7e90*/  FFMA R52, R81.reuse, R131, R52 ;  /* 0x0000008351347223 */ /* 0x040fe20000000034 */
[----:B------:R1:W-:Y:S01]  /*7ea0*/  STS.128 [R172+UR49+0xa200], R64 ;  /* 0x00a20040ac007988 */ /* 0x0003e20008000c31 */
[C---:B------:R-:W-:Y:S01]  /*7eb0*/  FFMA R53, R81.reuse, R138, R53 ;  /* 0x0000008a51357223 */ /* 0x040fe20000000035 */
[----:B------:R-:W-:Y:S01]  /*7ec0*/  F2FP.SATFINITE.E4M3.F32.PACK_AB_MERGE_C R37, R38, R37, RZ ;  /* 0x000000252625723e */ /* 0x000fe200048070ff */
[C---:B------:R-:W-:Y:S01]  /*7ed0*/  FFMA R54, R81.reuse, R133, R54 ;  /* 0x0000008551367223 */ /* 0x040fe20000000036 */
[----:B------:R-:W-:Y:S01]  /*7ee0*/  FMUL R58, R78, R63 ;  /* 0x0000003f4e3a7220 */ /* 0x000fe20000400000 */
[C---:B------:R-:W-:Y:S01]  /*7ef0*/  FFMA R55, R81.reuse, R140, R55 ;  /* 0x0000008c51377223 */ /* 0x040fe20000000037 */
[C---:B------:R-:W-:Y:S01]  /*7f00*/  FFMA R56, R81.reuse, R135, R56 ;  /* 0x0000008751387223 */ /* 0x040fe20000000038 */
[C---:B------:R-:W-:Y:S01]  /*7f10*/  FFMA R57, R81.reuse, R142, R57 ;  /* 0x0000008e51397223 */ /* 0x040fe20000000039 */
[----:B------:R1:W-:Y:S01]  /*7f20*/  STS.128 [R192+0xa010], R16 ;  /* 0x00a01010c0007388 */ /* 0x0003e20000000c00 */
[----:B------:R-:W-:Y:S01]  /*7f30*/  F2FP.SATFINITE.E4M3.F32.PACK_AB_MERGE_C R33, R36, R35, R37 ;  /* 0x000000232421723e */ /* 0x000fe20004807025 */
[C---:B------:R-:W-:Y:S01]  /*7f40*/  FFMA R58, R81.reuse, R137, R58 ;  /* 0x00000089513a7223 */ /* 0x040fe2000000003a */
[----:B------:R-:W-:Y:S01]  /*7f50*/  F2FP.SATFINITE.E4M3.F32.PACK_AB_MERGE_C R34, R42, R41, RZ ;  /* 0x000000292a22723e */ /* 0x000fe200048070ff */
[C---:B------:R-:W-:Y:S01]  /*7f60*/  FFMA R59, R81.reuse, R82, R59 ;  /* 0x00000052513b7223 */ /* 0x040fe2000000003b */
[----:B------:R-:W-:Y:S01]  /*7f70*/  F2FP.SATFINITE.E4M3.F32.PACK_AB_MERGE_C R35, R46, R45, RZ ;  /* 0x0000002d2e23723e */ /* 0x000fe200048070ff */
        /* <DEDUP_REMOVED lines=25> */
[----:B------:R-:W-:Y:S02]  /*8110*/  UIADD3 UR8, UP0, UPT, UR52, 0x680, URZ ;  /* 0x0000068034087890 */ /* 0x000fe4000ff1e0ff */
[----:B------:R-:W-:Y:S02]  /*8120*/  UIADD3 UR5, UPT, UPT, UR41, 0x40, URZ ;  /* 0x0000004029057890 */ /* 0x000fe4000fffe0ff */
[----:B------:R-:W-:Y:S02]  /*8130*/  UIADD3 UR4, UPT, UPT, UR49, 0xa200, URZ ;  /* 0x0000a20031047890 */ /* 0x000fe4000fffe0ff */
[----:B------:R-:W-:Y:S01]  /*8140*/  UIADD3.X UR9, UPT, UPT, URZ, UR53, URZ, UP0, !UPT ;  /* 0x00000035ff097290 */ /* 0x000fe200087fe4ff */
[----:B------:R-:W-:Y:S01]  /*8150*/  UMOV UR6, UR42 ;  /* 0x0000002a00067c82 */ /* 0x000fe20008000000 */
[----:B------:R-:W-:Y:S07]  /*8160*/  UMOV UR7, UR36 ;  /* 0x0000002400077c82 */ /* 0x000fee0008000000 */
[----:B------:R2:W-:Y:S01]  /*8170*/  UTMASTG.3D [UR4], [UR8] ;  /* 0x00000004080073b5 */ /* 0x0005e20008010000 */
[----:B------:R0:W-:Y:S01]  /*8180*/  UTMACMDFLUSH ;  /* 0x00000000000079b7 */ /* 0x0001e20000000000 */
[----:B--2---:R-:W-:Y:S04]  /*8190*/  DEPBAR.LE SB0, 0x1 ;  /* 0x000080400000791a */ /* 0x004fe80000000000 */
.L_x_106:
[----:B------:R-:W-:Y:S05]  /*81a0*/  BSYNC.RECONVERGENT B0 ;  /* 0x0000000000007941 */ /* 0x000fea0003800200 */
.L_x_105:
        /* <DEDUP_REMOVED lines=16> */
.L_x_110:
[----:B------:R-:W-:Y:S05]  /*82b0*/  BSYNC B0 ;  /* 0x0000000000007941 */ /* 0x000fea0003800000 */
.L_x_109:
        /* <DEDUP_REMOVED lines=20> */
.L_x_108:
[----:B------:R-:W-:Y:S05]  /*8400*/  BSYNC B1 ;  /* 0x0000000000017941 */ /* 0x000fea0003800000 */
.L_x_107:
[----:B--2---:R-:W-:Y:S01]  /*8410*/  VIADD R0, R80, 0x80 ;  /* 0x0000008050007836 */ /* 0x004fe20000000000 */
        /* <DEDUP_REMOVED lines=10> */
[----:B------:R-:W5:Y:S01]  /*84c0*/  LDCU.64 UR6, c[0x4][0x80] ;  /* 0x01001000ff0677ac */ /* 0x000f620008000a00 */
[----:B------:R-:W1:Y:S01]  /*84d0*/  LDC.64 R2, c[0x4][R3] ;  /* 0x0100000003027b82 */ /* 0x000e620000000a00 */
[----:B------:R-:W3:Y:S01]  /*84e0*/  LDCU.64 UR4, c[0x4][0x18] ;  /* 0x01000300ff0477ac */ /* 0x000ee20008000a00 */
[----:B--2---:R-:W-:Y:S01]  /*84f0*/  MOV R5, UR9 ;  /* 0x0000000900057c02 */ /* 0x004fe20008000f00 */
[----:B------:R-:W-:Y:S01]  /*8500*/  IMAD.U32 R4, RZ, RZ, UR8 ;  /* 0x00000008ff047e24 */ /* 0x000fe2000f8e00ff */
[----:B-----5:R-:W-:Y:S01]  /*8510*/  MOV R7, UR7 ;  /* 0x0000000700077c02 */ /* 0x020fe20008000f00 */
[----:B------:R-:W-:Y:S01]  /*8520*/  IMAD.U32 R6, RZ, RZ, UR6 ;  /* 0x00000006ff067e24 */ /* 0x000fe2000f8e00ff */
[----:B---3--:R-:W-:Y:S01]  /*8530*/  MOV R11, UR5 ;  /* 0x00000005000b7c02 */ /* 0x008fe20008000f00 */
[----:B------:R-:W-:Y:S02]  /*8540*/  IMAD.U32 R10, RZ, RZ, UR4 ;  /* 0x00000004ff0a7e24 */ /* 0x000fe4000f8e00ff */
[----:B------:R-:W-:Y:S07]  /*8550*/  LEPC R20, `(.L_x_113) ;  /* 0x000000001014794e */ /* 0x000fee0000000000 */
[----:B-1--4-:R-:W-:Y:S05]  /*8560*/  CALL.ABS.NOINC R2 ;  /* 0x0000000002007343 */ /* 0x012fea0003c00000 */
.L_x_113:
[----:B------:R-:W-:Y:S05]  /*8570*/  BSYNC.RECONVERGENT B6 ;  /* 0x0000000000067941 */ /* 0x000fea0003800200 */
.L_x_112:
[----:B---3--:R-:W-:Y:S01]  /*8580*/  F2FP.F16.E4M3.UNPACK_B R4, R149 ;  /* 0x00000095ff04723e */ /* 0x008fe200020006ff */
        /* <DEDUP_REMOVED lines=13> */
[----:B----4-:R-:W-:Y:S01]  /*8660*/  F2FP.F16.E4M3.UNPACK_B R125, R159.H1 ;  /* 0x0000009fff7d723e */ /* 0x010fe200030006ff */
        /* <DEDUP_REMOVED lines=262> */
[----:B------:R-:W-:Y:S02]  /*96d0*/  UIADD3 UR8, UP0, UPT, UR52, 0x680, URZ ;  /* 0x0000068034087890 */ /* 0x000fe4000ff1e0ff */
[----:B------:R-:W-:Y:S02]  /*96e0*/  UIADD3 UR5, UPT, UPT, UR41, 0x80, URZ ;  /* 0x0000008029057890 */ /* 0x000fe4000fffe0ff */
[----:B------:R-:W-:Y:S01]  /*96f0*/  MOV R188, UR10 ;  /* 0x0000000a00bc7c02 */ /* 0x000fe20008000f00 */
[----:B------:R-:W-:Y:S01]  /*9700*/  UIADD3.X UR9, UPT, UPT, URZ, UR53, URZ, UP0, !UPT ;  /* 0x00000035ff097290 */ /* 0x000fe200087fe4ff */
[----:B------:R-:W-:Y:S02]  /*9710*/  UMOV UR6, UR42 ;  /* 0x0000002a00067c82 */ /* 0x000fe40008000000 */
[----:B------:R-:W-:Y:S01]  /*9720*/  R2UR UR4, R188 ;  /* 0x00000000bc0472ca */ /* 0x000fe200000e0000 */
[----:B------:R-:W-:Y:S11]  /*9730*/  UMOV UR7, UR36 ;  /* 0x0000002400077c82 */ /* 0x000ff60008000000 */
[----:B------:R-:W-:Y:S01]  /*9740*/  @!UPT UIADD3 URZ, UPT, UPT, URZ, URZ, URZ ;  /* 0x000000fffffff290 */ /* 0x000fe2000fffe0ff */
[----:B------:R2:W-:Y:S01]  /*9750*/  UTMASTG.3D [UR4], [UR8] ;  /* 0x00000004080073b5 */ /* 0x0005e20008010000 */
[----:B------:R0:W-:Y:S01]  /*9760*/  UTMACMDFLUSH ;  /* 0x00000000000079b7 */ /* 0x0001e20000000000 */
[----:B--2---:R-:W-:Y:S04]  /*9770*/  DEPBAR.LE SB0, 0x1 ;  /* 0x000080400000791a */ /* 0x004fe80000000000 */
.L_x_115:
[----:B------:R-:W-:Y:S05]  /*9780*/  BSYNC.RECONVERGENT B0 ;  /* 0x0000000000007941 */ /* 0x000fea0003800200 */
.L_x_114:
        /* <DEDUP_REMOVED lines=16> */
.L_x_119:
[----:B------:R-:W-:Y:S05]  /*9890*/  BSYNC B0 ;  /* 0x0000000000007941 */ /* 0x000fea0003800000 */
.L_x_118:
        /* <DEDUP_REMOVED lines=20> */
.L_x_117:
[----:B------:R-:W-:Y:S05]  /*99e0*/  BSYNC B1 ;  /* 0x0000000000017941 */ /* 0x000fea0003800000 */
.L_x_116:
[----:B--2---:R-:W-:Y:S05]  /*99f0*/  VIADD R0, R80, 0xc0 ;  /* 0x000000c050007836 */ /* 0x004fea0000000000 */
        /* <DEDUP_REMOVED lines=20> */
.L_x_121:
[----:B------:R-:W-:Y:S01]  /*9b40*/  ISETP.NE.AND P0, PT, R189, RZ, PT ;  /* 0x000000ffbd00720c */ /* 0x000fe20003f05270 */
[----:B------:R-:W-:Y:S05]  /*9b50*/  WARPSYNC.ALL ;  /* 0x0000000000007948 */ /* 0x000fea0003800000 */
[----:B------:R-:W-:Y:S01]  /*9b60*/  R2UR UR4, R80 ;  /* 0x00000000500472ca */ /* 0x000fe200000e0000 */
[----:B------:R-:W-:Y:S01]  /*9b70*/  BSSY.RECONVERGENT B0, `(.L_x_122) ;  /* 0x000011d000007945 */ /* 0x000fe20003800200 */
[----:B---3--:R-:W-:Y:S02]  /*9b80*/  F2FP.F16.E4M3.UNPACK_B R11, R149 ;  /* 0x00000095ff0b723e */ /* 0x008fe400020006ff */
[----:B------:R-:W-:Y:S02]  /*9b90*/  F2FP.F16.E4M3.UNPACK_B R10, R150 ;  /* 0x00000096ff0a723e */ /* 0x000fe400020006ff */
[----:B------:R-:W-:Y:S01]  /*9ba0*/  F2FP.F16.E4M3.UNPACK_B R9, R151 ;  /* 0x00000097ff09723e */ /* 0x000fe200020006ff */
[--C-:B------:R-:W-:Y:S01]  /*9bb0*/  HADD2.F32 R83, -RZ, R11.reuse.H0_H0 ;  /* 0x2000000bff537230 */ /* 0x100fe20000004100 */
[----:B----4-:R-:W-:Y:S01]  /*9bc0*/  F2FP.F16.E4M3.UNPACK_B R8, R152 ;  /* 0x00000098ff08723e */ /* 0x010fe200020006ff */
[----:B------:R-:W-:Y:S01]  /*9bd0*/  HADD2.F32 R84, -RZ, R11.H1_H1 ;  /* 0x3000000bff547230 */ /* 0x000fe20000004100 */
[----:B------:R-:W-:Y:S01]  /*9be0*/  F2FP.F16.E4M3.UNPACK_B R7, R153 ;  /* 0x00000099ff07723e */ /* 0x000fe200020006ff */
[--C-:B------:R-:W-:Y:S01]  /*9bf0*/  HADD2.F32 R87, -RZ, R10.reuse.H0_H0 ;  /* 0x2000000aff577230 */ /* 0x100fe20000004100 */
[----:B------:R-:W-:Y:S01]  /*9c00*/  F2FP.F16.E4M3.UNPACK_B R6, R154 ;  /* 0x0000009aff06723e */ /* 0x000fe200020006ff */
[----:B------:R-:W-:Y:S01]  /*9c10*/  HADD2.F32 R88, -RZ, R10.H1_H1 ;  /* 0x3000000aff587230 */ /* 0x000fe20000004100 */
[----:B------:R-:W-:Y:S01]  /*9c20*/  F2FP.F16.E4M3.UNPACK_B R5, R155 ;  /* 0x0000009bff05723e */ /* 0x000fe200020006ff */
[--C-:B------:R-:W-:Y:S01]  /*9c30*/  HADD2.F32 R91, -RZ, R9.reuse.H0_H0 ;  /* 0x20000009ff5b7230 */ /* 0x100fe20000004100 */
[----:B-1----:R-:W-:Y:S01]  /*9c40*/  F2FP.F16.E4M3.UNPACK_B R4, R156 ;  /* 0x0000009cff04723e */ /* 0x002fe200020006ff */
[----:B------:R-:W-:Y:S01]  /*9c50*/  HADD2.F32 R92, -RZ, R9.H1_H1 ;  /* 0x30000009ff5c7230 */ /* 0x000fe20000004100 */
[-C--:B------:R-:W-:Y:S01]  /*9c60*/  F2FP.F16.E4M3.UNPACK_B R2, R148.reuse ;  /* 0x00000094ff02723e */ /* 0x080fe200020006ff */
[--C-:B------:R-:W-:Y:S01]  /*9c70*/  HADD2.F32 R95, -RZ, R8.reuse.H0_H0 ;  /* 0x20000008ff5f7230 */ /* 0x100fe20000004100 */
[----:B------:R-:W-:Y:S01]  /*9c80*/  F2FP.F16.E4M3.UNPACK_B R148, R148.H1 ;  /* 0x00000094ff94723e */ /* 0x000fe200030006ff */
[----:B------:R-:W-:Y:S01]  /*9c90*/  HADD2.F32 R97, -RZ, R8.H1_H1 ;  /* 0x30000008ff617230 */ /* 0x000fe20000004100 */
[----:B------:R-:W-:Y:S01]  /*9ca0*/  F2FP.F16.E4M3.UNPACK_B R149, R149.H1 ;  /* 0x00000095ff95723e */ /* 0x000fe200030006ff */
[--C-:B------:R-:W-:Y:S01]  /*9cb0*/  HADD2.F32 R98, -RZ, R7.reuse.H0_H0 ;  /* 0x20000007ff627230 */ /* 0x100fe20000004100 */
[----:B------:R-:W-:Y:S01]  /*9cc0*/  F2FP.F16.E4M3.UNPACK_B R150, R150.H1 ;  /* 0x00000096ff96723e */ /* 0x000fe200030006ff */
[----:B------:R-:W-:Y:S01]  /*9cd0*/  HADD2.F32 R101, -RZ, R7.H1_H1 ;  /* 0x30000007ff657230 */ /* 0x000fe20000004100 */
[----:B------:R-:W-:Y:S01]  /*9ce0*/  F2FP.F16.E4M3.UNPACK_B R151, R151.H1 ;  /* 0x00000097ff97723e */ /* 0x000fe200030006ff */
[--C-:B------:R-:W-:Y:S01]  /*9cf0*/  HADD2.F32 R102, -RZ, R6.reuse.H0_H0 ;  /* 0x20000006ff667230 */ /* 0x100fe20000004100 */
[----:B------:R-:W-:Y:S01]  /*9d00*/  F2FP.F16.E4M3.UNPACK_B R138, R163 ;  /* 0x000000a3ff8a723e */ /* 0x000fe200020006ff */
[----:B------:R-:W-:Y:S01]  /*9d10*/  HADD2.F32 R105, -RZ, R6.H1_H1 ;  /* 0x30000006ff697230 */ /* 0x000fe20000004100 */
[----:B------:R-:W-:Y:S01]  /*9d20*/  R2UR UR5, R193 ;  /* 0x00000000c10572ca */ /* 0x000fe200000e0000 */
[--C-:B------:R-:W-:Y:S01]  /*9d30*/  HADD2.F32 R106, -RZ, R5.reuse.H0_H0 ;  /* 0x20000005ff6a7230 */ /* 0x100fe20000004100 */
[----:B------:R-:W-:Y:S01]  /*9d40*/  F2FP.F16.E4M3.UNPACK_B R116, R157 ;  /* 0x0000009dff74723e */ /* 0x000fe200020006ff */
[----:B------:R-:W-:Y:S01]  /*9d50*/  HADD2.F32 R109, -RZ, R5.H1_H1 ;  /* 0x30000005ff6d7230 */ /* 0x000fe20000004100 */
[----:B------:R-:W-:Y:S01]  /*9d60*/  F2FP.F16.E4M3.UNPACK_B R120, R158 ;  /* 0x0000009eff78723e */ /* 0x000fe200020006ff */
[--C-:B------:R-:W-:Y:S01]  /*9d70*/  HADD2.F32 R110, -RZ, R4.reuse.H0_H0 ;  /* 0x20000004ff6e7230 */ /* 0x100fe20000004100 */
[----:B------:R-:W-:Y:S01]  /*9d80*/  F2FP.F16.E4M3.UNPACK_B R124, R159 ;  /* 0x0000009fff7c723e */ /* 0x000fe200020006ff */
[----:B------:R-:W-:Y:S01]  /*9d90*/  HADD2.F32 R113, -RZ, R4.H1_H1 ;  /* 0x30000004ff717230 */ /* 0x000fe20000004100 */
[----:B------:R-:W-:Y:S01]  /*9da0*/  F2FP.F16.E4M3.UNPACK_B R128, R160 ;  /* 0x000000a0ff80723e */ /* 0x000fe200020006ff */
[----:B------:R-:W1:Y:S01]  /*9db0*/  LDTM.x64 R4, tmem[UR4+0xc0] ;  /* 0x0000c004000479ee */ /* 0x000e620008340000 */
[--C-:B------:R-:W-:Y:S01]  /*9dc0*/  HADD2.F32 R0, -RZ, R2.reuse.H0_H0 ;  /* 0x20000002ff007230 */ /* 0x100fe20000004100 */
[----:B------:R-:W-:Y:S01]  /*9dd0*/  NOP ;  /* 0x0000000000007918 */ /* 0x000fe20000000000 */
[----:B------:R-:W-:Y:S01]  /*9de0*/  HADD2.F32 R2, -RZ, R2.H1_H1 ;  /* 0x30000002ff027230 */ /* 0x000fe20000004100 */
[----:B------:R-:W-:Y:S01]  /*9df0*/  UIADD3 UR5, UPT, UPT, UR5, 0xb0, URZ ;  /* 0x000000b005057890 */ /* 0x000fe2000fffe0ff */
[--C-:B------:R-:W-:Y:S01]  /*9e00*/  HADD2.F32 R86, -RZ, R149.reuse.H1_H1 ;  /* 0x30000095ff567230 */ /* 0x100fe20000004100 */
[----:B------:R-:W-:Y:S01]  /*9e10*/  F2FP.F16.E4M3.UNPACK_B R132, R161 ;  /* 0x000000a1ff84723e */ /* 0x000fe200020006ff */
[--C-:B------:R-:W-:Y:S01]  /*9e20*/  HADD2.F32 R114, -RZ, R116.reuse.H0_H0 ;  /* 0x20000074ff727230 */ /* 0x100fe20000004100 */
[----:B------:R-:W-:Y:S01]  /*9e30*/  UPRMT UR5, UR37, 0x654, UR5 ;  /* 0x0000065425057896 */ /* 0x000fe20008000005 */
[----:B------:R-:W-:Y:S01]  /*9e40*/  HADD2.F32 R117, -RZ, R116.H1_H1 ;  /* 0x30000074ff757230 */ /* 0x000fe20000004100 */
[----:B------:R-:W-:Y:S01]  /*9e50*/  F2FP.F16.E4M3.UNPACK_B R136, R162 ;  /* 0x000000a2ff88723e */ /* 0x000fe200020006ff */
[--C-:B------:R-:W-:Y:S01]  /*9e60*/  HADD2.F32 R118, -RZ, R120.reuse.H0_H0 ;  /* 0x20000078ff767230 */ /* 0x100fe20000004100 */
[----:B------:R-:W-:Y:S01]  /*9e70*/  F2FP.F16.E4M3.UNPACK_B R152, R152.H1 ;  /* 0x00000098ff98723e */ /* 0x000fe200030006ff */
[----:B------:R-:W-:Y:S01]  /*9e80*/  HADD2.F32 R121, -RZ, R120.H1_H1 ;  /* 0x30000078ff797230 */ /* 0x000fe20000004100 */
[----:B------:R-:W-:Y:S01]  /*9e90*/  F2FP.F16.E4M3.UNPACK_B R153, R153.H1 ;  /* 0x00000099ff99723e */ /* 0x000fe200030006ff */
[--C-:B------:R-:W-:Y:S01]  /*9ea0*/  HADD2.F32 R122, -RZ, R124.reuse.H0_H0 ;  /* 0x2000007cff7a7230 */ /* 0x100fe20000004100 */
[----:B------:R-:W-:Y:S01]  /*9eb0*/  F2FP.F16.E4M3.UNPACK_B R154, R154.H1 ;  /* 0x0000009aff9a723e */ /* 0x000fe200030006ff */
[----:B-1----:R-:W-:Y:S01]  /*9ec0*/  SYNCS.ARRIVE.TRANS64.RED.A1T0 RZ, [UR5], RZ ;  /* 0x000000ffffff79a7 */ /* 0x002fe20008100405 */
[----:B------:R-:W-:Y:S01]  /*9ed0*/  HADD2.F32 R125, -RZ, R124.H1_H1 ;  /* 0x3000007cff7d7230 */ /* 0x000fe20000004100 */
[----:B------:R-:W-:Y:S01]  /*9ee0*/  F2FP.F16.E4M3.UNPACK_B R155, R155.H1 ;  /* 0x0000009bff9b723e */ /* 0x000fe200030006ff */
[--C-:B------:R-:W-:Y:S01]  /*9ef0*/  HADD2.F32 R126, -RZ, R128.reuse.H0_H0 ;  /* 0x20000080ff7e7230 */ /* 0x100fe20000004100 */
[----:B------:R-:W-:Y:S01]  /*9f00*/  F2FP.F16.E4M3.UNPACK_B R156, R156.H1 ;  /* 0x0000009cff9c723e */ /* 0x000fe200030006ff */
[----:B------:R-:W-:Y:S01]  /*9f10*/  HADD2.F32 R129, -RZ, R128.H1_H1 ;  /* 0x30000080ff817230 */ /* 0x000fe20000004100 */
[----:B------:R-:W-:Y:S01]  /*9f20*/  F2FP.F16.E4M3.UNPACK_B R157, R157.H1 ;  /* 0x0000009dff9d723e */ /* 0x000fe200030006ff */
[C---:B------:R-:W-:Y:S01]  /*9f30*/  FMUL R4, R78.reuse, R4 ;  /* 0x000000044e047220 */ /* 0x040fe20000400000 */
[C---:B------:R-:W-:Y:S01]  /*9f40*/  FMUL R5, R78.reuse, R5 ;  /* 0x000000054e057220 */ /* 0x040fe20000400000 */
[----:B------:R-:W-:Y:S02]  /*9f50*/  HADD2.F32 R3, -RZ, R148.H0_H0 ;  /* 0x20000094ff037230 */ /* 0x000fe40000004100 */
        /* <DEDUP_REMOVED lines=11> */
[----:B------:R-:W-:Y:S02]  /*a010*/  HADD2.F32 R130, -RZ, R132.H0_H0 ;  /* 0x20000084ff827230 */ /* 0x000fe40000004100 */
[C---:B------:R-:W-:Y:S01]  /*a020*/  FMUL R6, R78.reuse, R6 ;  /* 0x000000064e067220 */ /* 0x040fe20000400000 */
[----:B------:R-:W-:Y:S02]  /*a030*/  HADD2.F32 R82, -RZ, R148.H1_H1 ;  /* 0x30000094ff527230 */ /* 0x000fe40000004100 */
[C---:B------:R-:W-:Y:S01]  /*a040*/  FMUL R7, R78.reuse, R7 ;  /* 0x000000074e077220 */ /* 0x040fe20000400000 */
[----:B------:R-:W-:Y:S02]  /*a050*/  HADD2.F32 R85, -RZ, R149.H0_H0 ;  /* 0x20000095ff557230 */ /* 0x000fe40000004100 */
[C---:B------:R-:W-:Y:S01]  /*a060*/  FFMA R6, R81.reuse, R3, R6 ;  /* 0x0000000351067223 */ /* 0x040fe20000000006 */
[----:B------:R-:W-:Y:S02]  /*a070*/  HADD2.F32 R133, -RZ, R132.H1_H1 ;  /* 0x30000084ff857230 */ /* 0x000fe40000004100 */
[C---:B------:R-:W-:Y:S01]  /*a080*/  FFMA R7, R81.reuse, R82, R7 ;  /* 0x0000005251077223 */ /* 0x040fe20000000007 */
[C---:B------:R-:W-:Y:S01]  /*a090*/  FFMA R8, R81.reuse, R83, R8 ;  /* 0x0000005351087223 */ /* 0x040fe20000000008 */
[C---:B------:R-:W-:Y:S01]  /*a0a0*/  FFMA R9, R81.reuse, R84, R9 ;  /* 0x0000005451097223 */ /* 0x040fe20000000009 */
[--C-:B------:R-:W-:Y:S02]  /*a0b0*/  HADD2.F32 R82, -RZ, R138.reuse.H0_H0 ;  /* 0x2000008aff527230 */ /* 0x100fe40000004100 */
[C---:B------:R-:W-:Y:S01]  /*a0c0*/  FMUL R10, R78.reuse, R10 ;  /* 0x0000000a4e0a7220 */ /* 0x040fe20000400000 */
[----:B------:R-:W-:Y:S02]  /*a0d0*/  HADD2.F32 R83, -RZ, R138.H1_H1 ;  /* 0x3000008aff537230 */ /* 0x000fe40000004100 */
[C---:B------:R-:W-:Y:S01]  /*a0e0*/  FMUL R11, R78.reuse, R11 ;  /* 0x0000000b4e0b7220 */ /* 0x040fe20000400000 */
[----:B------:R-:W-:Y:S02]  /*a0f0*/  HADD2.F32 R89, -RZ, R150.H0_H0 ;  /* 0x20000096ff597230 */ /* 0x000fe40000004100 */
[C---:B------:R-:W-:Y:S01]  /*a100*/  FFMA R10, R81.reuse, R85, R10 ;  /* 0x00000055510a7223 */ /* 0x040fe2000000000a */
[--C-:B------:R-:W-:Y:S02]  /*a110*/  HADD2.F32 R134, -RZ, R136.reuse.H0_H0 ;  /* 0x20000088ff867230 */ /* 0x100fe40000004100 */
[C---:B------:R-:W-:Y:S01]  /*a120*/  FFMA R11, R81.reuse, R86, R11 ;  /* 0x00000056510b7223 */ /* 0x040fe2000000000b */
[C---:B------:R-:W-:Y:S01]  /*a130*/  FFMA R12, R81.reuse, R87, R12 ;  /* 0x00000057510c7223 */ /* 0x040fe2000000000c */
[----:B------:R-:W-:Y:S01]  /*a140*/  FFMA R13, R81, R88, R13 ;  /* 0x00000058510d7223 */ /* 0x000fe2000000000d */
[----:B------:R-:W-:Y:S01]  /*a150*/  F2FP.SATFINITE.E4M3.F32.PACK_AB_MERGE_C R86, R7, R6, RZ ;  /* 0x000000060756723e */ /* 0x000fe200048070ff */
[C---:B------:R-:W-:Y:S01]  /*a160*/  FMUL R7, R78.reuse, R24 ;  /* 0x000000184e077220 */ /* 0x040fe20000400000 */
[----:B------:R-:W-:Y:S01]  /*a170*/  F2FP.SATFINITE.E4M3.F32.PACK_AB_MERGE_C R138, R11, R10, RZ ;  /* 0x0000000a0b8a723e */ /* 0x000fe200048070ff */
[C---:B------:R-:W-:Y:S01]  /*a180*/  FMUL R10, R78.reuse, R25 ;  /* 0x000000194e0a7220 */ /* 0x040fe20000400000 */
[C---:B------:R-:W-:Y:S01]  /*a190*/  FMUL R25, R78.reuse, R32 ;  /* 0x000000204e197220 */ /* 0x040fe20000400000 */
[----:B------:R-:W-:Y:S02]  /*a1a0*/  HADD2.F32 R137, -RZ, R136.H1_H1 ;  /* 0x30000088ff897230 */ /* 0x000fe40000004100 */
[C---:B------:R-:W-:Y:S01]  /*a1b0*/  FMUL R14, R78.reuse, R14 ;  /* 0x0000000e4e0e7220 */ /* 0x040fe20000400000 */
[----:B------:R-:W-:Y:S02]  /*a1c0*/  HADD2.F32 R90, -RZ, R150.H1_H1 ;  /* 0x30000096ff5a7230 */ /* 0x000fe40000004100 */
[C---:B------:R-:W-:Y:S01]  /*a1d0*/  FMUL R15, R78.reuse, R15 ;  /* 0x0000000f4e0f7220 */ /* 0x040fe20000400000 */
[--C-:B------:R-:W-:Y:S02]  /*a1e0*/  HADD2.F32 R93, -RZ, R151.reuse.H0_H0 ;  /* 0x20000097ff5d7230 */ /* 0x100fe40000004100 */
[C---:B------:R-:W-:Y:S01]  /*a1f0*/  FFMA R14, R81.reuse, R89, R14 ;  /* 0x00000059510e7223 */ /* 0x040fe2000000000e */
[----:B------:R-:W-:Y:S02]  /*a200*/  HADD2.F32 R94, -RZ, R151.H1_H1 ;  /* 0x30000097ff5e7230 */ /* 0x000fe40000004100 */
[C---:B------:R-:W-:Y:S01]  /*a210*/  FFMA R15, R81.reuse, R90, R15 ;  /* 0x0000005a510f7223 */ /* 0x040fe2000000000f */
[C---:B------:R-:W-:Y:S01]  /*a220*/  FFMA R16, R81.reuse, R91, R16 ;  /* 0x0000005b51107223 */ /* 0x040fe20000000010 */
[----:B------:R-:W-:Y:S01]  /*a230*/  FFMA R17, R81, R92, R17 ;  /* 0x0000005c51117223 */ /* 0x000fe20000000011 */
[C---:B------:R-:W-:Y:S01]  /*a240*/  FMUL R18, R78.reuse, R18 ;  /* 0x000000124e127220 */ /* 0x040fe20000400000 */
[C---:B------:R-:W-:Y:S01]  /*a250*/  FMUL R19, R78.reuse, R19 ;  /* 0x000000134e137220 */ /* 0x040fe20000400000 */
[--C-:B------:R-:W-:Y:S01]  /*a260*/  HADD2.F32 R96, -RZ, R152.reuse.H0_H0 ;  /* 0x20000098ff607230 */ /* 0x100fe20000004100 */
[----:B------:R-:W-:Y:S01]  /*a270*/  F2FP.SATFINITE.E4M3.F32.PACK_AB_MERGE_C R14, R15, R14, RZ ;  /* 0x0000000e0f0e723e */ /* 0x000fe200048070ff */
[C---:B------:R-:W-:Y:S01]  /*a280*/  FFMA R18, R81.reuse, R93, R18 ;  /* 0x0000005d51127223 */ /* 0x040fe20000000012 */
[C---:B------:R-:W-:Y:S01]  /*a290*/  FFMA R19, R81.reuse, R94, R19 ;  /* 0x0000005e51137223 */ /* 0x040fe20000000013 */
[C---:B------:R-:W-:Y:S01]  /*a2a0*/  FFMA R0, R81.reuse, R95, R0 ;  /* 0x0000005f51007223 */ /* 0x040fe20000000000 */
[----:B------:R-:W-:Y:S01]  /*a2b0*/  FFMA R2, R81, R97, R2 ;  /* 0x0000006151027223 */ /* 0x000fe20000000002 */
[----:B------:R-:W-:Y:S02]  /*a2c0*/  HADD2.F32 R99, -RZ, R152.H1_H1 ;  /* 0x30000098ff637230 */ /* 0x000fe40000004100 */
[C---:B------:R-:W-:Y:S01]  /*a2d0*/  FMUL R3, R78.reuse, R22 ;  /* 0x000000164e037220 */ /* 0x040fe20000400000 */
[----:B------:R-:W-:Y:S01]  /*a2e0*/  F2FP.SATFINITE.E4M3.F32.PACK_AB_MERGE_C R18, R19, R18, RZ ;  /* 0x000000121312723e */ /* 0x000fe200048070ff */
[C---:B------:R-:W-:Y:S01]  /*a2f0*/  FMUL R22, R78.reuse, R29 ;  /* 0x0000001d4e167220 */ /* 0x040fe20000400000 */
[C---:B------:R-:W-:Y:S01]  /*a300*/  FMUL R29, R78.reuse, R36 ;  /* 0x000000244e1d7220 */ /* 0x040fe20000400000 */
[C---:B------:R-:W-:Y:S01]  /*a310*/  FFMA R3, R81.reuse, R96, R3 ;  /* 0x0000006051037223 */ /* 0x040fe20000000003 */
[C---:B------:R-:W-:Y:S01]  /*a320*/  FMUL R6, R78.reuse, R23 ;  /* 0x000000174e067220 */ /* 0x040fe20000400000 */
[--C-:B------:R-:W-:Y:S02]  /*a330*/  HADD2.F32 R100, -RZ, R153.reuse.H0_H0 ;  /* 0x20000099ff647230 */ /* 0x100fe40000004100 */
[C---:B------:R-:W-:Y:S01]  /*a340*/  FMUL R11, R78.reuse, R26 ;  /* 0x0000001a4e0b7220 */ /* 0x040fe20000400000 */
[----:B------:R-:W-:Y:S02]  /*a350*/  HADD2.F32 R103, -RZ, R153.H1_H1 ;  /* 0x30000099ff677230 */ /* 0x000fe40000004100 */
[C---:B------:R-:W-:Y:S01]  /*a360*/  FFMA R6, R81.reuse, R99, R6 ;  /* 0x0000006351067223 */ /* 0x040fe20000000006 */
[C---:B------:R-:W-:Y:S01]  /*a370*/  FFMA R7, R81.reuse, R98, R7 ;  /* 0x0000006251077223 */ /* 0x040fe20000000007 */
[C---:B------:R-:W-:Y:S01]  /*a380*/  FFMA R10, R81.reuse, R101, R10 ;  /* 0x00000065510a7223 */ /* 0x040fe2000000000a */
[C---:B------:R-:W-:Y:S01]  /*a390*/  FFMA R11, R81.reuse, R100, R11 ;  /* 0x00000064510b7223 */ /* 0x040fe2000000000b */
[----:B------:R-:W-:Y:S01]  /*a3a0*/  FMUL R26, R78, R33 ;  /* 0x000000214e1a7220 */ /* 0x000fe20000400000 */
[----:B------:R-:W-:Y:S01]  /*a3b0*/  F2FP.SATFINITE.E4M3.F32.PACK_AB_MERGE_C R3, R6, R3, RZ ;  /* 0x000000030603723e */ /* 0x000fe200048070ff */
[C---:B------:R-:W-:Y:S01]  /*a3c0*/  FMUL R33, R78.reuse, R40 ;  /* 0x000000284e217220 */ /* 0x040fe20000400000 */
        /* <DEDUP_REMOVED lines=8> */
[C---:B------:R-:W-:Y:S01]  /*a450*/  FMUL R30, R78.reuse, R37 ;  /* 0x000000254e1e7220 */ /* 0x040fe20000400000 */
[C---:B------:R-:W-:Y:S01]  /*a460*/  FMUL R37, R78.reuse, R44 ;  /* 0x0000002c4e257220 */ /* 0x040fe20000400000 */
[C---:B------:R-:W-:Y:S01]  /*a470*/  FMUL R24, R78.reuse, R31 ;  /* 0x0000001f4e187220 */ /* 0x040fe20000400000 */
[----:B------:R-:W-:Y:S01]  /*a480*/  F2FP.F16.E4M3.UNPACK_B R158, R158.H1 ;  /* 0x0000009eff9e723e */ /* 0x000fe200030006ff */
[--C-:B------:R-:W-:Y:S02]  /*a490*/  HADD2.F32 R108, -RZ, R155.reuse.H0_H0 ;  /* 0x2000009bff6c7230 */ /* 0x100fe40000004100 */
[----:B------:R-:W-:Y:S01]  /*a4a0*/  FMUL R27, R78, R34 ;  /* 0x000000224e1b7220 */ /* 0x000fe20000400000 */
[----:B------:R-:W-:Y:S02]  /*a4b0*/  HADD2.F32 R111, -RZ, R155.H1_H1 ;  /* 0x3000009bff6f7230 */ /* 0x000fe40000004100 */
[C---:B------:R-:W-:Y:S01]  /*a4c0*/  FFMA R24, R81.reuse, R107, R24 ;  /* 0x0000006b51187223 */ /* 0x040fe20000000018 */
[----:B------:R-:W-:Y:S01]  /*a4d0*/  F2FP.F16.E4M3.UNPACK_B R159, R159.H1 ;  /* 0x0000009fff9f723e */ /* 0x000fe200030006ff */
[C---:B------:R-:W-:Y:S01]  /*a4e0*/  FFMA R25, R81.reuse, R106, R25 ;  /* 0x0000006a51197223 */ /* 0x040fe20000000019 */
[C---:B------:R-:W-:Y:S01]  /*a4f0*/  FFMA R26, R81.reuse, R109, R26 ;  /* 0x0000006d511a7223 */ /* 0x040fe2000000001a */
[----:B------:R-:W-:Y:S01]  /*a500*/  F2FP.F16.E4M3.UNPACK_B R160, R160.H1 ;  /* 0x000000a0ffa0723e */ /* 0x000fe200030006ff */
[C---:B------:R-:W-:Y:S01]  /*a510*/  FFMA R27, R81.reuse, R108, R27 ;  /* 0x0000006c511b7223 */ /* 0x040fe2000000001b */
[----:B------:R-:W-:Y:S01]  /*a520*/  F2FP.SATFINITE.E4M3.F32.PACK_AB_MERGE_C R6, R24, R23, RZ ;  /* 0x000000171806723e */ /* 0x000fe200048070ff */
[C---:B------:R-:W-:Y:S01]  /*a530*/  FMUL R34, R78.reuse, R41 ;  /* 0x000000294e227220 */ /* 0x040fe20000400000 */
[C---:B------:R-:W-:Y:S01]  /*a540*/  FMUL R41, R78.reuse, R48 ;  /* 0x000000304e297220 */ /* 0x040fe20000400000 */
[----:B------:R-:W-:Y:S01]  /*a550*/  FMUL R28, R78, R35 ;  /* 0x000000234e1c7220 */ /* 0x000fe20000400000 */
[----:B------:R-:W-:Y:S01]  /*a560*/  F2FP.F16.E4M3.UNPACK_B R161, R161.H1 ;  /* 0x000000a1ffa1723e */ /* 0x000fe200030006ff */
[--C-:B------:R-:W-:Y:S01]  /*a570*/  HADD2.F32 R112, -RZ, R156.reuse.H0_H0 ;  /* 0x2000009cff707230 */ /* 0x100fe20000004100 */
[----:B------:R-:W-:Y:S01]  /*a580*/  F2FP.SATFINITE.E4M3.F32.PACK_AB_MERGE_C R6, R22, R21, R6 ;  /* 0x000000151606723e */ /* 0x000fe20004807006 */
[C---:B------:R-:W-:Y:S01]  /*a590*/  FFMA R28, R81.reuse, R111, R28 ;  /* 0x0000006f511c7223 */ /* 0x040fe2000000001c */
[C---:B------:R-:W-:Y:S01]  /*a5a0*/  FFMA R29, R81.reuse, R110, R29 ;  /* 0x0000006e511d7223 */ /* 0x040fe2000000001d */
[C---:B------:R-:W-:Y:S01]  /*a5b0*/  FFMA R30, R81.reuse, R113, R30 ;  /* 0x00000071511e7223 */ /* 0x040fe2000000001e */
[----:B------:R-:W-:Y:S02]  /*a5c0*/  HADD2.F32 R115, -RZ, R156.H1_H1 ;  /* 0x3000009cff737230 */ /* 0x000fe40000004100 */
[C---:B------:R-:W-:Y:S01]  /*a5d0*/  FMUL R31, R78.reuse, R38 ;  /* 0x000000264e1f7220 */ /* 0x040fe20000400000 */
[----:B------:R-:W-:Y:S01]  /*a5e0*/  F2FP.F16.E4M3.UNPACK_B R162, R162.H1 ;  /* 0x000000a2ffa2723e */ /* 0x000fe200030006ff */
[C---:B------:R-:W-:Y:S01]  /*a5f0*/  FMUL R38, R78.reuse, R45 ;  /* 0x0000002d4e267220 */ /* 0x040fe20000400000 */
[C---:B------:R-:W-:Y:S01]  /*a600*/  FMUL R45, R78.reuse, R52 ;  /* 0x000000344e2d7220 */ /* 0x040fe20000400000 */
[----:B------:R-:W-:Y:S01]  /*a610*/  F2FP.F16.E4M3.UNPACK_B R163, R163.H1 ;  /* 0x000000a3ffa3723e */ /* 0x000fe200030006ff */
[----:B------:R-:W-:Y:S01]  /*a620*/  FFMA R31, R81, R112, R31 ;  /* 0x00000070511f7223 */ /* 0x000fe2000000001f */
[----:B------:R-:W-:Y:S01]  /*a630*/  FMUL R52, R78, R59 ;  /* 0x0000003b4e347220 */ /* 0x000fe20000400000 */
[----:B------:R-:W-:Y:S01]  /*a640*/  IADD3 R76, PT, PT, R76, 0x1, RZ ;  /* 0x000000014c4c7810 */ /* 0x000fe20007ffe0ff */
[C---:B------:R-:W-:Y:S01]  /*a650*/  FMUL R59, R78.reuse, R66 ;  /* 0x000000424e3b7220 */ /* 0x040fe20000400000 */
[----:B------:R-:W-:Y:S01]  /*a660*/  F2FP.SATFINITE.E4M3.F32.PACK_AB_MERGE_C R66, R13, R12, R14 ;  /* 0x0000000c0d42723e */ /* 0x000fe2000480700e */
[C---:B------:R-:W-:Y:S01]  /*a670*/  FMUL R32, R78.reuse, R39 ;  /* 0x000000274e207220 */ /* 0x040fe20000400000 */
[--C-:B------:R-:W-:Y:S02]  /*a680*/  HADD2.F32 R116, -RZ, R157.reuse.H0_H0 ;  /* 0x2000009dff747230 */ /* 0x100fe40000004100 */
[C---:B------:R-:W-:Y:S01]  /*a690*/  FMUL R35, R78.reuse, R42 ;  /* 0x0000002a4e237220 */ /* 0x040fe20000400000 */
[----:B------:R-:W-:Y:S02]  /*a6a0*/  HADD2.F32 R119, -RZ, R157.H1_H1 ;  /* 0x3000009dff777230 */ /* 0x000fe40000004100 */
[C---:B------:R-:W-:Y:S01]  /*a6b0*/  FFMA R32, R81.reuse, R115, R32 ;  /* 0x0000007351207223 */ /* 0x040fe20000000020 */
[----:B------:R-:W-:Y:S01]  /*a6c0*/  FMUL R36, R78, R43 ;  /* 0x0000002b4e247220 */ /* 0x000fe20000400000 */
[C---:B------:R-:W-:Y:S01]  /*a6d0*/  FFMA R33, R81.reuse, R114, R33 ;  /* 0x0000007251217223 */ /* 0x040fe20000000021 */
[C---:B------:R-:W-:Y:S01]  /*a6e0*/  FFMA R34, R81.reuse, R117, R34 ;  /* 0x0000007551227223 */ /* 0x040fe20000000022 */
[--C-:B------:R-:W-:Y:S01]  /*a6f0*/  HADD2.F32 R120, -RZ, R158.reuse.H0_H0 ;  /* 0x2000009eff787230 */ /* 0x100fe20000004100 */
[----:B------:R-:W-:Y:S01]  /*a700*/  F2FP.SATFINITE.E4M3.F32.PACK_AB_MERGE_C R32, R32, R31, RZ ;  /* 0x0000001f2020723e */ /* 0x000fe200048070ff */
[C---:B------:R-:W-:Y:S01]  /*a710*/  FFMA R35, R81.reuse, R116, R35 ;  /* 0x0000007451237223 */ /* 0x040fe20000000023 */
[----:B------:R-:W-:Y:S02]  /*a720*/  HADD2.F32 R123, -RZ, R158.H1_H1 ;  /* 0x3000009eff7b7230 */ /* 0x000fe40000004100 */
[----:B------:R-:W-:Y:S01]  /*a730*/  FMUL R39, R78, R46 ;  /* 0x0000002e4e277220 */ /* 0x000fe20000400000 */
[----:B------:R-:W-:Y:S01]  /*a740*/  F2FP.SATFINITE.E4M3.F32.PACK_AB_MERGE_C R32, R30, R29, R32 ;  /* 0x0000001d1e20723e */ /* 0x000fe20004807020 */
[C---:B------:R-:W-:Y:S01]  /*a750*/  FFMA R36, R81.reuse, R119, R36 ;  /* 0x0000007751247223 */ /* 0x040fe20000000024 */
[C---:B------:R-:W-:Y:S01]  /*a760*/  FMUL R40, R78.reuse, R47 ;  /* 0x0000002f4e287220 */ /* 0x040fe20000400000 */
[C---:B------:R-:W-:Y:S01]  /*a770*/  FFMA R37, R81.reuse, R118, R37 ;  /* 0x0000007651257223 */ /* 0x040fe20000000025 */
[C---:B------:R-:W-:Y:S01]  /*a780*/  FFMA R38, R81.reuse, R121, R38 ;  /* 0x0000007951267223 */ /* 0x040fe20000000026 */
[C---:B------:R-:W-:Y:S01]  /*a790*/  FMUL R42, R78.reuse, R49 ;  /* 0x000000314e2a7220 */ /* 0x040fe20000400000 */
        /* <DEDUP_REMOVED lines=8> */
[C---:B------:R-:W-:Y:S01]  /*a820*/  FMUL R57, R78.reuse, R64 ;  /* 0x000000404e397220 */ /* 0x040fe20000400000 */
[----:B------:R-:W-:Y:S01]  /*a830*/  FFMA R42, R81, R125, R42 ;  /* 0x0000007d512a7223 */ /* 0x000fe2000000002a */
[C---:B------:R-:W-:Y:S01]  /*a840*/  FMUL R46, R78.reuse, R53 ;  /* 0x000000354e2e7220 */ /* 0x040fe20000400000 */
[--C-:B------:R-:W-:Y:S01]  /*a850*/  HADD2.F32 R128, -RZ, R160.reuse.H0_H0 ;  /* 0x200000a0ff807230 */ /* 0x100fe20000004100 */
[----:B------:R-:W-:Y:S01]  /*a860*/  F2FP.SATFINITE.E4M3.F32.PACK_AB_MERGE_C R64, R5, R4, R86 ;  /* 0x000000040540723e */ /* 0x000fe20004807056 */
[C---:B------:R-:W-:Y:S01]  /*a870*/  FMUL R51, R78.reuse, R58 ;  /* 0x0000003a4e337220 */ /* 0x040fe20000400000 */
[C---:B------:R-:W-:Y:S01]  /*a880*/  FMUL R53, R78.reuse, R60 ;  /* 0x0000003c4e357220 */ /* 0x040fe20000400000 */
[C---:B------:R-:W-:Y:S01]  /*a890*/  FFMA R43, R81.reuse, R124, R43 ;  /* 0x0000007c512b7223 */ /* 0x040fe2000000002b */
[----:B------:R-:W-:Y:S02]  /*a8a0*/  HADD2.F32 R131, -RZ, R160.H1_H1 ;  /* 0x300000a0ff837230 */ /* 0x000fe40000004100 */
[C---:B------:R-:W-:Y:S01]  /*a8b0*/  FMUL R47, R78.reuse, R54 ;  /* 0x000000364e2f7220 */ /* 0x040fe20000400000 */
[C---:B------:R-:W-:Y:S01]  /*a8c0*/  FMUL R58, R78.reuse, R65 ;  /* 0x000000414e3a7220 */ /* 0x040fe20000400000 */
[----:B------:R-:W-:Y:S01]  /*a8d0*/  FMUL R60, R78, R67 ;  /* 0x000000434e3c7220 */ /* 0x000fe20000400000 */
[----:B------:R-:W-:Y:S01]  /*a8e0*/  F2FP.SATFINITE.E4M3.F32.PACK_AB_MERGE_C R5, R20, R11, RZ ;  /* 0x0000000b1405723e */ /* 0x000fe200048070ff */
[----:B------:R-:W-:Y:S01]  /*a8f0*/  FFMA R44, R81, R127, R44 ;  /* 0x0000007f512c7223 */ /* 0x000fe2000000002c */
[C---:B------:R-:W-:Y:S01]  /*a900*/  FMUL R48, R78.reuse, R55 ;  /* 0x000000374e307220 */ /* 0x040fe20000400000 */
[----:B------:R-:W-:Y:S01]  /*a910*/  F2FP.SATFINITE.E4M3.F32.PACK_AB_MERGE_C R65, R9, R8, R138 ;  /* 0x000000080941723e */ /* 0x000fe2000480708a */
[----:B------:R-:W-:Y:S01]  /*a920*/  FFMA R45, R81, R126, R45 ;  /* 0x0000007e512d7223 */ /* 0x000fe2000000002d */
[----:B------:R-:W-:Y:S01]  /*a930*/  F2FP.SATFINITE.E4M3.F32.PACK_AB_MERGE_C R67, R17, R16, R18 ;  /* 0x000000101143723e */ /* 0x000fe20004807012 */
[----:B------:R-:W-:Y:S01]  /*a940*/  FMUL R49, R78, R56 ;  /* 0x000000384e317220 */ /* 0x000fe20000400000 */
[C---:B------:R-:W-:Y:S01]  /*a950*/  FFMA R46, R81.reuse, R129, R46 ;  /* 0x00000081512e7223 */ /* 0x040fe2000000002e */
[--C-:B------:R-:W-:Y:S02]  /*a960*/  HADD2.F32 R132, -RZ, R161.reuse.H0_H0 ;  /* 0x200000a1ff847230 */ /* 0x100fe40000004100 */
[C---:B------:R-:W-:Y:S01]  /*a970*/  FFMA R47, R81.reuse, R128, R47 ;  /* 0x00000080512f7223 */ /* 0x040fe2000000002f */
[----:B------:R1:W-:Y:S01]  /*a980*/  STS.128 [R172+UR49+0xa200], R64 ;  /* 0x00a20040ac007988 */ /* 0x0003e20008000c31 */
[----:B------:R-:W-:Y:S01]  /*a990*/  HADD2.F32 R135, -RZ, R161.H1_H1 ;  /* 0x300000a1ff877230 */ /* 0x000fe20000004100 */
[----:B------:R-:W-:Y:S01]  /*a9a0*/  F2FP.SATFINITE.E4M3.F32.PACK_AB_MERGE_C R5, R10, R7, R5 ;  /* 0x000000070a05723e */ /* 0x000fe20004807005 */
[C---:B------:R-:W-:Y:S01]  /*a9b0*/  FFMA R48, R81.reuse, R131, R48 ;  /* 0x0000008351307223 */ /* 0x040fe20000000030 */
[----:B------:R-:W-:Y:S01]  /*a9c0*/  F2FP.SATFINITE.E4M3.F32.PACK_AB_MERGE_C R7, R28, R27, RZ ;  /* 0x0000001b1c07723e */ /* 0x000fe200048070ff */
        /* <DEDUP_REMOVED lines=8> */
[----:B------:R-:W-:Y:S01]  /*aa50*/  FMUL R56, R78, R63 ;  /* 0x0000003f4e387220 */ /* 0x000fe20000400000 */
[----:B------:R-:W-:Y:S01]  /*aa60*/  F2FP.SATFINITE.E4M3.F32.PACK_AB_MERGE_C R4, R2, R0, R3 ;  /* 0x000000000204723e */ /* 0x000fe20004807003 */
[C---:B------:R-:W-:Y:S01]  /*aa70*/  FFMA R53, R81.reuse, R134, R53 ;  /* 0x0000008651357223 */ /* 0x040fe20000000035 */
[----:B------:R-:W-:Y:S01]  /*aa80*/  F2FP.SATFINITE.E4M3.F32.PACK_AB_MERGE_C R7, R26, R25, R7 ;  /* 0x000000191a07723e */ /* 0x000fe20004807007 */
[C---:B------:R-:W-:Y:S01]  /*aa90*/  FFMA R54, R81.reuse, R137, R54 ;  /* 0x0000008951367223 */ /* 0x040fe20000000036 */
[--C-:B------:R-:W-:Y:S02]  /*aaa0*/  HADD2.F32 R84, -RZ, R163.reuse.H0_H0 ;  /* 0x200000a3ff547230 */ /* 0x100fe40000004100 */
[C---:B------:R-:W-:Y:S01]  /*aab0*/  FFMA R55, R81.reuse, R136, R55 ;  /* 0x0000008851377223 */ /* 0x040fe20000000037 */
[----:B------:R-:W-:Y:S01]  /*aac0*/  HADD2.F32 R85, -RZ, R163.H1_H1 ;  /* 0x300000a3ff557230 */ /* 0x000fe20000004100 */
[----:B------:R1:W-:Y:S01]  /*aad0*/  STS.128 [R192+0xa010], R4 ;  /* 0x00a01004c0007388 */ /* 0x0003e20000000c00 */
[----:B------:R-:W-:Y:S01]  /*aae0*/  F2FP.SATFINITE.E4M3.F32.PACK_AB_MERGE_C R35, R36, R35, RZ ;  /* 0x000000232423723e */ /* 0x000fe200048070ff */
[C---:B------:R-:W-:Y:S01]  /*aaf0*/  FFMA R56, R81.reuse, R139, R56 ;  /* 0x0000008b51387223 */ /* 0x040fe20000000038 */
[----:B------:R-:W-:Y:S01]  /*ab00*/  F2FP.SATFINITE.E4M3.F32.PACK_AB_MERGE_C R39, R40, R39, RZ ;  /* 0x000000272827723e */ /* 0x000fe200048070ff */
[C---:B------:R-:W-:Y:S01]  /*ab10*/  FFMA R57, R81.reuse, R82, R57 ;  /* 0x0000005251397223 */ /* 0x040fe20000000039 */
[----:B------:R-:W-:Y:S01]  /*ab20*/  F2FP.SATFINITE.E4M3.F32.PACK_AB_MERGE_C R43, R44, R43, RZ ;  /* 0x0000002b2c2b723e */ /* 0x000fe200048070ff */
[C---:B------:R-:W-:Y:S01]  /*ab30*/  FFMA R58, R81.reuse, R83, R58 ;  /* 0x00000053513a7223 */ /* 0x040fe2000000003a */
[C---:B------:R-:W-:Y:S01]  /*ab40*/  FFMA R59, R81.reuse, R84, R59 ;  /* 0x00000054513b7223 */ /* 0x040fe2000000003b */
[----:B------:R-:W-:Y:S01]  /*ab50*/  F2FP.SATFINITE.E4M3.F32.PACK_AB_MERGE_C R33, R34, R33, R35 ;  /* 0x000000212221723e */ /* 0x000fe20004807023 */
        /* <DEDUP_REMOVED lines=11> */
[----:B------:R-:W-:Y:S05]  /*ac10*/  F2FP.SATFINITE.E4M3.F32.PACK_AB_MERGE_C R51, R58, R57, R59 ;  /* 0x000000393a33723e */ /* 0x000fea000480703b */
        /* <DEDUP_REMOVED lines=18> */
.L_x_123:
[----:B------:R-:W-:Y:S05]  /*ad40*/  BSYNC.RECONVERGENT B0 ;  /* 0x0000000000007941 */ /* 0x000fea0003800200 */
.L_x_122:
[----:B------:R-:W-:Y:S01]  /*ad50*/  BAR.SYNC.DEFER_BLOCKING 0x1, 0x80 ;  /* 0x0042000000007b1d */ /* 0x000fe20000010000 */
[----:B------:R-:W-:Y:S01]  /*ad60*/  ISETP.NE.AND P2, PT, R190, RZ, PT ;  /* 0x000000ffbe00720c */ /* 0x000fe20003f45270 */
[----:B------:R-:W-:Y:S01]  /*ad70*/  IMAD.IADD R20, R75, 0x1, R147 ;  /* 0x000000014b147824 */ /* 0x000fe200078e0293 */
[----:B------:R-:W-:Y:S01]  /*ad80*/  ISETP.NE.AND P0, PT, R191, 0x2, PT ;  /* 0x00000002bf00780c */ /* 0x000fe20003f05270 */
[----:B------:R-:W-:Y:S01]  /*ad90*/  IMAD.IADD R21, R77, 0x1, R170 ;  /* 0x000000014d157824 */ /* 0x000fe200078e02aa */
[----:B------:R-:W-:Y:S02]  /*ada0*/  ISETP.NE.AND P1, PT, R76, 0x2, PT ;  /* 0x000000024c00780c */ /* 0x000fe40003f25270 */
[----:B------:R-:W-:Y:S02]  /*adb0*/  SEL R3, RZ, 0x1, P0 ;  /* 0x00000001ff037807 */ /* 0x000fe40000000000 */
[----:B------:R-:W-:Y:S02]  /*adc0*/  SEL R0, RZ, 0x1, P1 ;  /* 0x00000001ff007807 */ /* 0x000fe40000800000 */
[----:B------:R-:W-:Y:S02]  /*add0*/  LOP3.LUT R182, R182, R3, RZ, 0x3c, !PT ;  /* 0x00000003b6b67212 */ /* 0x000fe400078e3cff */
[----:B------:R-:W-:Y:S02]  /*ade0*/  LOP3.LUT R183, R183, R0, RZ, 0x3c, !PT ;  /* 0x00000000b7b77212 */ /* 0x000fe400078e3cff */
[----:B------:R-:W-:Y:S02]  /*adf0*/  @P2 R2UR UR36, R179 ;  /* 0x00000000b32422ca */ /* 0x000fe400000e0000 */
[----:B------:R-:W-:Y:S02]  /*ae00*/  SEL R191, R191, RZ, P0 ;  /* 0x000000ffbfbf7207 */ /* 0x000fe40000000000 */
[----:B------:R-:W-:Y:S01]  /*ae10*/  SEL R76, R76, RZ, P1 ;  /* 0x000000ff4c4c7207 */ /* 0x000fe20000800000 */
[----:B------:R-:W-:Y:S10]  /*ae20*/  @P2 BRA `(.L_x_124) ;  /* 0xffffff9800d82947 */ /* 0x000ff4000383ffff */
[----:B------:R-:W-:Y:S05]  /*ae30*/  EXIT ;  /* 0x000000000000794d */ /* 0x000fea0003800000 */
.L_x_19:
[----:B--2---:R2:W1:Y:S02]  /*ae40*/  SYNCS.PHASECHK.TRANS64.TRYWAIT P0, [R3+URZ+0xd0], R2 ;  /* 0x0000d002030075a7 */ /* 0x00446400080011ff */
[----:B-1----:R-:W-:Y:S05]  /*ae50*/  @!P0 NANOSLEEP.SYNCS 0x989680 ;  /* 0x009896800000895d */ /* 0x002fea0003900000 */
[----:B------:R-:W1:Y:S02]  /*ae60*/  @!P0 SYNCS.PHASECHK.TRANS64 P0, [R3+URZ+0xd0], R2 ;  /* 0x0000d002030085a7 */ /* 0x000e6400080010ff */
[----:B-1----:R-:W-:Y:S05]  /*ae70*/  @!P0 BRA `(.L_x_19) ;  /* 0xfffffffc00f08947 */ /* 0x002fea000383ffff */
[----:B------:R-:W-:Y:S05]  /*ae80*/  BRA `(.L_x_125) ;  /* 0xffffff6400bc7947 */ /* 0x000fea000383ffff */
.L_x_22:
[----:B-1----:R-:W-:-:S07]  /*ae90*/  MOV R2, UR33 ;  /* 0x0000002100027c02 */ /* 0x002fce0008000f00 */
.L_x_126:
[----:B-1----:R1:W2:Y:S02]  /*aea0*/  SYNCS.PHASECHK.TRANS64.TRYWAIT P0, [R2+URZ+0x18], R5 ;  /* 0x00001805020075a7 */ /* 0x0022a400080011ff */
[----:B--2---:R-:W-:Y:S05]  /*aeb0*/  @!P0 NANOSLEEP.SYNCS 0x989680 ;  /* 0x009896800000895d */ /* 0x004fea0003900000 */
[----:B------:R-:W2:Y:S02]  /*aec0*/  @!P0 SYNCS.PHASECHK.TRANS64 P0, [R2+URZ+0x18], R5 ;  /* 0x00001805020085a7 */ /* 0x000ea400080010ff */
[----:B--2---:R-:W-:Y:S05]  /*aed0*/  @!P0 BRA `(.L_x_126) ;  /* 0xfffffffc00f08947 */ /* 0x004fea000383ffff */
[----:B------:R-:W-:Y:S05]  /*aee0*/  BRA `(.L_x_21) ;  /* 0xffffff68000c7947 */ /* 0x000fea000383ffff */
.L_x_28:
[----:B-1----:R-:W-:-:S07]  /*aef0*/  MOV R2, UR17 ;  /* 0x0000001100027c02 */ /* 0x002fce0008000f00 */
.L_x_127:
[----:B-1----:R1:W2:Y:S02]  /*af00*/  SYNCS.PHASECHK.TRANS64.TRYWAIT P0, [R2+URZ+0x18], R5 ;  /* 0x00001805020075a7 */ /* 0x0022a400080011ff */
[----:B--2---:R-:W-:Y:S05]  /*af10*/  @!P0 NANOSLEEP.SYNCS 0x989680 ;  /* 0x009896800000895d */ /* 0x004fea0003900000 */
[----:B------:R-:W2:Y:S02]  /*af20*/  @!P0 SYNCS.PHASECHK.TRANS64 P0, [R2+URZ+0x18], R5 ;  /* 0x00001805020085a7 */ /* 0x000ea400080010ff */
[----:B--2---:R-:W-:Y:S05]  /*af30*/  @!P0 BRA `(.L_x_127) ;  /* 0xfffffffc00f08947 */ /* 0x004fea000383ffff */
[----:B------:R-:W-:Y:S05]  /*af40*/  BRA `(.L_x_27) ;  /* 0xffffff6800b47947 */ /* 0x000fea000383ffff */
.L_x_32:
[----:B-1----:R1:W2:Y:S02]  /*af50*/  SYNCS.PHASECHK.TRANS64.TRYWAIT P0, [R2+URZ+0x80], R3 ;  /* 0x00008003020075a7 */ /* 0x0022a400080011ff */
[----:B--2---:R-:W-:Y:S05]  /*af60*/  @!P0 NANOSLEEP.SYNCS 0x989680 ;  /* 0x009896800000895d */ /* 0x004fea0003900000 */
[----:B------:R-:W2:Y:S02]  /*af70*/  @!P0 SYNCS.PHASECHK.TRANS64 P0, [R2+URZ+0x80], R3 ;  /* 0x00008003020085a7 */ /* 0x000ea400080010ff */
[----:B--2---:R-:W-:Y:S05]  /*af80*/  @!P0 BRA `(.L_x_32) ;  /* 0xfffffffc00f08947 */ /* 0x004fea000383ffff */
[----:B------:R-:W-:Y:S05]  /*af90*/  BRA `(.L_x_128) ;  /* 0xffffff6c00447947 */ /* 0x000fea000383ffff */
.L_x_36:
[----:B----4-:R-:W-:-:S07]  /*afa0*/  MOV R0, UR5 ;  /* 0x0000000500007c02 */ /* 0x010fce0008000f00 */
.L_x_129:
[----:B-1----:R1:W2:Y:S02]  /*afb0*/  SYNCS.PHASECHK.TRANS64.TRYWAIT P0, [R0+URZ], R3 ;  /* 0x00000003000075a7 */ /* 0x0022a400080011ff */
[----:B--2---:R-:W-:Y:S05]  /*afc0*/  @!P0 NANOSLEEP.SYNCS 0x989680 ;  /* 0x009896800000895d */ /* 0x004fea0003900000 */
[----:B------:R-:W2:Y:S02]  /*afd0*/  @!P0 SYNCS.PHASECHK.TRANS64 P0, [R0+URZ], R3 ;  /* 0x00000003000085a7 */ /* 0x000ea400080010ff */
[----:B--2---:R-:W-:Y:S05]  /*afe0*/  @!P0 BRA `(.L_x_129) ;  /* 0xfffffffc00f08947 */ /* 0x004fea000383ffff */
[----:B------:R-:W-:Y:S05]  /*aff0*/  BRA `(.L_x_130) ;  /* 0xffffff7000b47947 */ /* 0x000fea000383ffff */
.L_x_37:
[----:B----4-:R-:W-:-:S07]  /*b000*/  MOV R0, UR5 ;  /* 0x0000000500007c02 */ /* 0x010fce0008000f00 */
.L_x_131:
[----:B-1----:R1:W2:Y:S02]  /*b010*/  SYNCS.PHASECHK.TRANS64.TRYWAIT P0, [R0+URZ], R3 ;  /* 0x00000003000075a7 */ /* 0x0022a400080011ff */
[----:B--2---:R-:W-:Y:S05]  /*b020*/  @!P0 NANOSLEEP.SYNCS 0x989680 ;  /* 0x009896800000895d */ /* 0x004fea0003900000 */
[----:B------:R-:W2:Y:S02]  /*b030*/  @!P0 SYNCS.PHASECHK.TRANS64 P0, [R0+URZ], R3 ;  /* 0x00000003000085a7 */ /* 0x000ea400080010ff */
[----:B--2---:R-:W-:Y:S05]  /*b040*/  @!P0 BRA `(.L_x_131) ;  /* 0xfffffffc00f08947 */ /* 0x004fea000383ffff */
[----:B------:R-:W-:Y:S05]  /*b050*/  BRA `(.L_x_132) ;  /* 0xffffff7000c07947 */ /* 0x000fea000383ffff */
.L_x_40:
[----:B-1----:R1:W2:Y:S02]  /*b060*/  SYNCS.PHASECHK.TRANS64.TRYWAIT P0, [R0+URZ+0xc0], R5 ;  /* 0x0000c005000075a7 */ /* 0x0022a400080011ff */
[----:B--2---:R-:W-:Y:S05]  /*b070*/  @!P0 NANOSLEEP.SYNCS 0x989680 ;  /* 0x009896800000895d */ /* 0x004fea0003900000 */
[----:B------:R-:W2:Y:S02]  /*b080*/  @!P0 SYNCS.PHASECHK.TRANS64 P0, [R0+URZ+0xc0], R5 ;  /* 0x0000c005000085a7 */ /* 0x000ea400080010ff */
[----:B--2---:R-:W-:Y:S05]  /*b090*/  @!P0 BRA `(.L_x_40) ;  /* 0xfffffffc00f08947 */ /* 0x004fea000383ffff */
[----:B------:R-:W-:Y:S05]  /*b0a0*/  BRA `(.L_x_133) ;  /* 0xffffff74001c7947 */ /* 0x000fea000383ffff */
.L_x_41:
[----:B------:R-:W-:-:S07]  /*b0b0*/  MOV R0, UR5 ;  /* 0x0000000500007c02 */ /* 0x000fce0008000f00 */
.L_x_134:
[----:B-1----:R1:W2:Y:S02]  /*b0c0*/  SYNCS.PHASECHK.TRANS64.TRYWAIT P0, [R0+URZ+0x90], R5 ;  /* 0x00009005000075a7 */ /* 0x0022a400080011ff */
[----:B--2---:R-:W-:Y:S05]  /*b0d0*/  @!P0 NANOSLEEP.SYNCS 0x989680 ;  /* 0x009896800000895d */ /* 0x004fea0003900000 */
[----:B------:R-:W2:Y:S02]  /*b0e0*/  @!P0 SYNCS.PHASECHK.TRANS64 P0, [R0+URZ+0x90], R5 ;  /* 0x00009005000085a7 */ /* 0x000ea400080010ff */
[----:B--2---:R-:W-:Y:S05]  /*b0f0*/  @!P0 BRA `(.L_x_134) ;  /* 0xfffffffc00f08947 */ /* 0x004fea000383ffff */
[----:B------:R-:W-:Y:S05]  /*b100*/  BRA `(.L_x_135) ;  /* 0xffffff74002c7947 */ /* 0x000fea000383ffff */
.L_x_42:
[----:B-1----:R1:W2:Y:S02]  /*b110*/  SYNCS.PHASECHK.TRANS64.TRYWAIT P1, [R0+URZ+0x80], R5 ;  /* 0x00008005000075a7 */ /* 0x0022a400080211ff */
[----:B--2---:R-:W-:Y:S05]  /*b120*/  @!P1 NANOSLEEP.SYNCS 0x989680 ;  /* 0x009896800000995d */ /* 0x004fea0003900000 */
[----:B------:R-:W2:Y:S02]  /*b130*/  @!P1 SYNCS.PHASECHK.TRANS64 P1, [R0+URZ+0x80], R5 ;  /* 0x00008005000095a7 */ /* 0x000ea400080210ff */
[----:B--2---:R-:W-:Y:S05]  /*b140*/  @!P1 BRA `(.L_x_42) ;  /* 0xfffffffc00f09947 */ /* 0x004fea000383ffff */
[----:B------:R-:W-:Y:S05]  /*b150*/  BRA `(.L_x_136) ;  /* 0xffffff74005c7947 */ /* 0x000fea000383ffff */
.L_x_45:
[----:B------:R-:W-:-:S07]  /*b160*/  MOV R0, UR5 ;  /* 0x0000000500007c02 */ /* 0x000fce0008000f00 */
.L_x_137:
[----:B-1----:R1:W2:Y:S02]  /*b170*/  SYNCS.PHASECHK.TRANS64.TRYWAIT P0, [R0+URZ+0x90], R3 ;  /* 0x00009003000075a7 */ /* 0x0022a400080011ff */
[----:B--2---:R-:W-:Y:S05]  /*b180*/  @!P0 NANOSLEEP.SYNCS 0x989680 ;  /* 0x009896800000895d */ /* 0x004fea0003900000 */
[----:B------:R-:W2:Y:S02]  /*b190*/  @!P0 SYNCS.PHASECHK.TRANS64 P0, [R0+URZ+0x90], R3 ;  /* 0x00009003000085a7 */ /* 0x000ea400080010ff */
[----:B--2---:R-:W-:Y:S05]  /*b1a0*/  @!P0 BRA `(.L_x_137) ;  /* 0xfffffffc00f08947 */ /* 0x004fea000383ffff */
[----:B------:R-:W-:Y:S05]  /*b1b0*/  BRA `(.L_x_44) ;  /* 0xffffff7400b07947 */ /* 0x000fea000383ffff */
.L_x_52:
[----:B-1----:R1:W2:Y:S02]  /*b1c0*/  SYNCS.PHASECHK.TRANS64.TRYWAIT P1, [R0+URZ+0x80], R5 ;  /* 0x00008005000075a7 */ /* 0x0022a400080211ff */
[----:B--2---:R-:W-:Y:S05]  /*b1d0*/  @!P1 NANOSLEEP.SYNCS 0x989680 ;  /* 0x009896800000995d */ /* 0x004fea0003900000 */
[----:B------:R-:W2:Y:S02]  /*b1e0*/  @!P1 SYNCS.PHASECHK.TRANS64 P1, [R0+URZ+0x80], R5 ;  /* 0x00008005000095a7 */ /* 0x000ea400080210ff */
[----:B--2---:R-:W-:Y:S05]  /*b1f0*/  @!P1 BRA `(.L_x_52) ;  /* 0xfffffffc00f09947 */ /* 0x004fea000383ffff */
[----:B------:R-:W-:Y:S05]  /*b200*/  BRA `(.L_x_138) ;  /* 0xffffff7c00107947 */ /* 0x000fea000383ffff */
.L_x_53:
[----:B------:R-:W-:-:S07]  /*b210*/  MOV R3, UR8 ;  /* 0x0000000800037c02 */ /* 0x000fce0008000f00 */
.L_x_139:
[----:B-1----:R1:W2:Y:S02]  /*b220*/  SYNCS.PHASECHK.TRANS64.TRYWAIT P0, [R3+URZ+0xb0], R0 ;  /* 0x0000b000030075a7 */ /* 0x0022a400080011ff */
[----:B--2---:R-:W-:Y:S05]  /*b230*/  @!P0 NANOSLEEP.SYNCS 0x989680 ;  /* 0x009896800000895d */ /* 0x004fea0003900000 */
[----:B------:R-:W2:Y:S02]  /*b240*/  @!P0 SYNCS.PHASECHK.TRANS64 P0, [R3+URZ+0xb0], R0 ;  /* 0x0000b000030085a7 */ /* 0x000ea400080010ff */
[----:B--2---:R-:W-:Y:S05]  /*b250*/  @!P0 BRA `(.L_x_139) ;  /* 0xfffffffc00f08947 */ /* 0x004fea000383ffff */
[----:B------:R-:W-:Y:S05]  /*b260*/  BRA `(.L_x_140) ;  /* 0xffffff7c00487947 */ /* 0x000fea000383ffff */
.L_x_56:
[----:B------:R-:W-:Y:S07]  /*b270*/  MOV R0, UR7 ;  /* 0x0000000700007c02 */ /* 0x000fee0008000f00 */
.L_x_141:
[----:B-1----:R1:W2:Y:S02]  /*b280*/  SYNCS.PHASECHK.TRANS64.TRYWAIT P0, [R0+URZ], R3 ;  /* 0x00000003000075a7 */ /* 0x0022a400080011ff */
[----:B--2---:R-:W-:Y:S05]  /*b290*/  @!P0 NANOSLEEP.SYNCS 0x989680 ;  /* 0x009896800000895d */ /* 0x004fea0003900000 */
[----:B------:R-:W2:Y:S02]  /*b2a0*/  @!P0 SYNCS.PHASECHK.TRANS64 P0, [R0+URZ], R3 ;  /* 0x00000003000085a7 */ /* 0x000ea400080010ff */
[----:B--2---:R-:W-:Y:S05]  /*b2b0*/  @!P0 BRA `(.L_x_141) ;  /* 0xfffffffc00f08947 */ /* 0x004fea000383ffff */
[----:B------:R-:W-:Y:S05]  /*b2c0*/  BRA `(.L_x_55) ;  /* 0xffffff7c00647947 */ /* 0x000fea000383ffff */
.L_x_59:
[----:B------:R-:W-:-:S07]  /*b2d0*/  MOV R0, UR5 ;  /* 0x0000000500007c02 */ /* 0x000fce0008000f00 */
.L_x_142:
[----:B--2---:R2:W3:Y:S02]  /*b2e0*/  SYNCS.PHASECHK.TRANS64.TRYWAIT P0, [R0+URZ], R3 ;  /* 0x00000003000075a7 */ /* 0x0044e400080011ff */
[----:B---3--:R-:W-:Y:S05]  /*b2f0*/  @!P0 NANOSLEEP.SYNCS 0x989680 ;  /* 0x009896800000895d */ /* 0x008fea0003900000 */
[----:B------:R-:W3:Y:S02]  /*b300*/  @!P0 SYNCS.PHASECHK.TRANS64 P0, [R0+URZ], R3 ;  /* 0x00000003000085a7 */ /* 0x000ee400080010ff */
[----:B---3--:R-:W-:Y:S05]  /*b310*/  @!P0 BRA `(.L_x_142) ;  /* 0xfffffffc00f08947 */ /* 0x008fea000383ffff */
[----:B------:R-:W-:Y:S05]  /*b320*/  BRA `(.L_x_143) ;  /* 0xffffff8000187947 */ /* 0x000fea000383ffff */
.L_x_60:
[----:B------:R-:W-:-:S07]  /*b330*/  MOV R0, UR7 ;  /* 0x0000000700007c02 */ /* 0x000fce0008000f00 */
.L_x_144:
[----:B--2---:R2:W3:Y:S02]  /*b340*/  SYNCS.PHASECHK.TRANS64.TRYWAIT P0, [R0+URZ], R3 ;  /* 0x00000003000075a7 */ /* 0x0044e400080011ff */
[----:B---3--:R-:W-:Y:S05]  /*b350*/  @!P0 NANOSLEEP.SYNCS 0x989680 ;  /* 0x009896800000895d */ /* 0x008fea0003900000 */
[----:B------:R-:W3:Y:S02]  /*b360*/  @!P0 SYNCS.PHASECHK.TRANS64 P0, [R0+URZ], R3 ;  /* 0x00000003000085a7 */ /* 0x000ee400080010ff */
[----:B---3--:R-:W-:Y:S05]  /*b370*/  @!P0 BRA `(.L_x_144) ;  /* 0xfffffffc00f08947 */ /* 0x008fea000383ffff */
[----:B------:R-:W-:Y:S05]  /*b380*/  BRA `(.L_x_145) ;  /* 0xffffff8000247947 */ /* 0x000fea000383ffff */
.L_x_65:
[----:B--2---:R2:W3:Y:S02]  /*b390*/  SYNCS.PHASECHK.TRANS64.TRYWAIT P0, [R0+URZ+0x80], R3 ;  /* 0x00008003000075a7 */ /* 0x0044e400080011ff */
[----:B---3--:R-:W-:Y:S05]  /*b3a0*/  @!P0 NANOSLEEP.SYNCS 0x989680 ;  /* 0x009896800000895d */ /* 0x008fea0003900000 */
[----:B------:R-:W3:Y:S02]  /*b3b0*/  @!P0 SYNCS.PHASECHK.TRANS64 P0, [R0+URZ+0x80], R3 ;  /* 0x00008003000085a7 */ /* 0x000ee400080010ff */
[----:B---3--:R-:W-:Y:S05]  /*b3c0*/  @!P0 BRA `(.L_x_65) ;  /* 0xfffffffc00f08947 */ /* 0x008fea000383ffff */
[----:B------:R-:W-:Y:S05]  /*b3d0*/  BRA `(.L_x_146) ;  /* 0xffffff8400307947 */ /* 0x000fea000383ffff */
.L_x_68:
[----:B------:R-:W-:Y:S07]  /*b3e0*/  MOV R0, UR7 ;  /* 0x0000000700007c02 */ /* 0x000fee0008000f00 */
.L_x_147:
[----:B--2---:R2:W3:Y:S02]  /*b3f0*/  SYNCS.PHASECHK.TRANS64.TRYWAIT P0, [R0+URZ+0x78], R3 ;  /* 0x00007803000075a7 */ /* 0x0044e400080011ff */
[----:B---3--:R-:W-:Y:S05]  /*b400*/  @!P0 NANOSLEEP.SYNCS 0x989680 ;  /* 0x009896800000895d */ /* 0x008fea0003900000 */
[----:B------:R-:W3:Y:S02]  /*b410*/  @!P0 SYNCS.PHASECHK.TRANS64 P0, [R0+URZ+0x78], R3 ;  /* 0x00007803000085a7 */ /* 0x000ee400080010ff */
[----:B---3--:R-:W-:Y:S05]  /*b420*/  @!P0 BRA `(.L_x_147) ;  /* 0xfffffffc00f08947 */ /* 0x008fea000383ffff */
[----:B------:R-:W-:Y:S05]  /*b430*/  BRA `(.L_x_67) ;  /* 0xffffff8800107947 */ /* 0x000fea000383ffff */
.L_x_71:
[----:B------:R-:W-:Y:S07]  /*b440*/  MOV R3, UR7 ;  /* 0x0000000700037c02 */ /* 0x000fee0008000f00 */
.L_x_148:
[----:B-1----:R1:W2:Y:S02]  /*b450*/  SYNCS.PHASECHK.TRANS64.TRYWAIT P0, [R3+URZ+0x50], R12 ;  /* 0x0000500c030075a7 */ /* 0x0022a400080011ff */
[----:B--2---:R-:W-:Y:S05]  /*b460*/  @!P0 NANOSLEEP.SYNCS 0x989680 ;  /* 0x009896800000895d */ /* 0x004fea0003900000 */
[----:B------:R-:W2:Y:S02]  /*b470*/  @!P0 SYNCS.PHASECHK.TRANS64 P0, [R3+URZ+0x50], R12 ;  /* 0x0000500c030085a7 */ /* 0x000ea400080010ff */
[----:B--2---:R-:W-:Y:S05]  /*b480*/  @!P0 BRA `(.L_x_148) ;  /* 0xfffffffc00f08947 */ /* 0x004fea000383ffff */
[----:B------:R-:W-:Y:S05]  /*b490*/  BRA `(.L_x_149) ;  /* 0xffffff8800887947 */ /* 0x000fea000383ffff */
.L_x_72:
[----:B-1----:R-:W-:Y:S07]  /*b4a0*/  MOV R3, UR7 ;  /* 0x0000000700037c02 */ /* 0x002fee0008000f00 */
.L_x_150:
[----:B-1----:R1:W2:Y:S02]  /*b4b0*/  SYNCS.PHASECHK.TRANS64.TRYWAIT P0, [R3+URZ+0x58], R12 ;  /* 0x0000580c030075a7 */ /* 0x0022a400080011ff */
[----:B--2---:R-:W-:Y:S05]  /*b4c0*/  @!P0 NANOSLEEP.SYNCS 0x989680 ;  /* 0x009896800000895d */ /* 0x004fea0003900000 */
[----:B------:R-:W2:Y:S02]  /*b4d0*/  @!P0 SYNCS.PHASECHK.TRANS64 P0, [R3+URZ+0x58], R12 ;  /* 0x0000580c030085a7 */ /* 0x000ea400080010ff */
[----:B--2---:R-:W-:Y:S05]  /*b4e0*/  @!P0 BRA `(.L_x_150) ;  /* 0xfffffffc00f08947 */ /* 0x004fea000383ffff */
[----:B------:R-:W-:Y:S05]  /*b4f0*/  BRA `(.L_x_151) ;  /* 0xffffff8800c47947 */ /* 0x000fea000383ffff */
.L_x_73:
[----:B-1----:R-:W-:Y:S07]  /*b500*/  MOV R3, UR7 ;  /* 0x0000000700037c02 */ /* 0x002fee0008000f00 */
.L_x_152:
[----:B-1----:R1:W2:Y:S02]  /*b510*/  SYNCS.PHASECHK.TRANS64.TRYWAIT P0, [R3+URZ+0x60], R12 ;  /* 0x0000600c030075a7 */ /* 0x0022a400080011ff */
[----:B--2---:R-:W-:Y:S05]  /*b520*/  @!P0 NANOSLEEP.SYNCS 0x989680 ;  /* 0x009896800000895d */ /* 0x004fea0003900000 */
[----:B------:R-:W2:Y:S02]  /*b530*/  @!P0 SYNCS.PHASECHK.TRANS64 P0, [R3+URZ+0x60], R12 ;  /* 0x0000600c030085a7 */ /* 0x000ea400080010ff */
[----:B--2---:R-:W-:Y:S05]  /*b540*/  @!P0 BRA `(.L_x_152) ;  /* 0xfffffffc00f08947 */ /* 0x004fea000383ffff */
[----:B------:R-:W-:Y:S05]  /*b550*/  BRA `(.L_x_153) ;  /* 0xffffff8c000c7947 */ /* 0x000fea000383ffff */
.L_x_74:
[----:B------:R-:W-:Y:S07]  /*b560*/  MOV R3, UR7 ;  /* 0x0000000700037c02 */ /* 0x000fee0008000f00 */
.L_x_154:
[----:B-1----:R1:W2:Y:S02]  /*b570*/  SYNCS.PHASECHK.TRANS64.TRYWAIT P0, [R3+URZ+0x68], R12 ;  /* 0x0000680c030075a7 */ /* 0x0022a400080011ff */
[----:B--2---:R-:W-:Y:S05]  /*b580*/  @!P0 NANOSLEEP.SYNCS 0x989680 ;  /* 0x009896800000895d */ /* 0x004fea0003900000 */
[----:B------:R-:W2:Y:S02]  /*b590*/  @!P0 SYNCS.PHASECHK.TRANS64 P0, [R3+URZ+0x68], R12 ;  /* 0x0000680c030085a7 */ /* 0x000ea400080010ff */
[----:B--2---:R-:W-:Y:S05]  /*b5a0*/  @!P0 BRA `(.L_x_154) ;  /* 0xfffffffc00f08947 */ /* 0x004fea000383ffff */
[----:B------:R-:W-:Y:S05]  /*b5b0*/  BRA `(.L_x_155) ;  /* 0xffffff8c00947947 */ /* 0x000fea000383ffff */
.L_x_76:
[----:B------:R-:W-:-:S07]  /*b5c0*/  MOV R0, UR7 ;  /* 0x0000000700007c02 */ /* 0x000fce0008000f00 */
.L_x_156:
[----:B-1----:R1:W3:Y:S02]  /*b5d0*/  SYNCS.PHASECHK.TRANS64.TRYWAIT P0, [R0+URZ+0x50], R3 ;  /* 0x00005003000075a7 */ /* 0x0022e400080011ff */
[----:B---3--:R-:W-:Y:S05]  /*b5e0*/  @!P0 NANOSLEEP.SYNCS 0x989680 ;  /* 0x009896800000895d */ /* 0x008fea0003900000 */
[----:B------:R-:W3:Y:S02]  /*b5f0*/  @!P0 SYNCS.PHASECHK.TRANS64 P0, [R0+URZ+0x50], R3 ;  /* 0x00005003000085a7 */ /* 0x000ee400080010ff */
[----:B---3--:R-:W-:Y:S05]  /*b600*/  @!P0 BRA `(.L_x_156) ;  /* 0xfffffffc00f08947 */ /* 0x008fea000383ffff */
[----:B------:R-:W-:Y:S05]  /*b610*/  BRA `(.L_x_157) ;  /* 0xffffff9000047947 */ /* 0x000fea000383ffff */
.L_x_77:
[----:B-1----:R-:W-:-:S07]  /*b620*/  MOV R0, UR7 ;  /* 0x0000000700007c02 */ /* 0x002fce0008000f00 */
.L_x_158:
[----:B-1----:R1:W3:Y:S02]  /*b630*/  SYNCS.PHASECHK.TRANS64.TRYWAIT P0, [R0+URZ+0x58], R3 ;  /* 0x00005803000075a7 */ /* 0x0022e400080011ff */
[----:B---3--:R-:W-:Y:S05]  /*b640*/  @!P0 NANOSLEEP.SYNCS 0x989680 ;  /* 0x009896800000895d */ /* 0x008fea0003900000 */
[----:B------:R-:W3:Y:S02]  /*b650*/  @!P0 SYNCS.PHASECHK.TRANS64 P0, [R0+URZ+0x58], R3 ;  /* 0x00005803000085a7 */ /* 0x000ee400080010ff */
[----:B---3--:R-:W-:Y:S05]  /*b660*/  @!P0 BRA `(.L_x_158) ;  /* 0xfffffffc00f08947 */ /* 0x008fea000383ffff */
[----:B------:R-:W-:Y:S05]  /*b670*/  BRA `(.L_x_159) ;  /* 0xffffff8c00f47947 */ /* 0x000fea000383ffff */
.L_x_78:
[----:B-1----:R-:W-:-:S07]  /*b680*/  MOV R0, UR7 ;  /* 0x0000000700007c02 */ /* 0x002fce0008000f00 */
.L_x_160:
[----:B-1----:R1:W3:Y:S02]  /*b690*/  SYNCS.PHASECHK.TRANS64.TRYWAIT P0, [R0+URZ+0x60], R3 ;  /* 0x00006003000075a7 */ /* 0x0022e400080011ff */
[----:B---3--:R-:W-:Y:S05]  /*b6a0*/  @!P0 NANOSLEEP.SYNCS 0x989680 ;  /* 0x009896800000895d */ /* 0x008fea0003900000 */
[----:B------:R-:W3:Y:S02]  /*b6b0*/  @!P0 SYNCS.PHASECHK.TRANS64 P0, [R0+URZ+0x60], R3 ;  /* 0x00006003000085a7 */ /* 0x000ee400080010ff */
[----:B---3--:R-:W-:Y:S05]  /*b6c0*/  @!P0 BRA `(.L_x_160) ;  /* 0xfffffffc00f08947 */ /* 0x008fea000383ffff */
[----:B------:R-:W-:Y:S05]  /*b6d0*/  BRA `(.L_x_161) ;  /* 0xffffff8c00e47947 */ /* 0x000fea000383ffff */
.L_x_80:
[----:B--2---:R2:W4:Y:S02]  /*b6e0*/  SYNCS.PHASECHK.TRANS64.TRYWAIT P0, [R0+URZ+0x80], R3 ;  /* 0x00008003000075a7 */ /* 0x00452400080011ff */
[----:B----4-:R-:W-:Y:S05]  /*b6f0*/  @!P0 NANOSLEEP.SYNCS 0x989680 ;  /* 0x009896800000895d */ /* 0x010fea0003900000 */
[----:B------:R-:W4:Y:S02]  /*b700*/  @!P0 SYNCS.PHASECHK.TRANS64 P0, [R0+URZ+0x80], R3 ;  /* 0x00008003000085a7 */ /* 0x000f2400080010ff */
[----:B----4-:R-:W-:Y:S05]  /*b710*/  @!P0 BRA `(.L_x_80) ;  /* 0xfffffffc00f08947 */ /* 0x010fea000383ffff */
[----:B------:R-:W-:Y:S05]  /*b720*/  BRA `(.L_x_162) ;  /* 0xffffff9000ac7947 */ /* 0x000fea000383ffff */
.L_x_91:
[----:B-1----:R1:W3:Y:S02]  /*b730*/  SYNCS.PHASECHK.TRANS64.TRYWAIT P1, [R3+URZ+0x30], R0 ;  /* 0x00003000030075a7 */ /* 0x0022e400080211ff */
[----:B---3--:R-:W-:Y:S05]  /*b740*/  @!P1 NANOSLEEP.SYNCS 0x989680 ;  /* 0x009896800000995d */ /* 0x008fea0003900000 */
[----:B------:R-:W3:Y:S02]  /*b750*/  @!P1 SYNCS.PHASECHK.TRANS64 P1, [R3+URZ+0x30], R0 ;  /* 0x00003000030095a7 */ /* 0x000ee400080210ff */
[----:B---3--:R-:W-:Y:S05]  /*b760*/  @!P1 BRA `(.L_x_91) ;  /* 0xfffffffc00f09947 */ /* 0x008fea000383ffff */
[----:B------:R-:W-:Y:S05]  /*b770*/  BRA `(.L_x_90) ;  /* 0xffffff9c00d07947 */ /* 0x000fea000383ffff */
.L_x_93:
[----:B-1----:R1:W4:Y:S02]  /*b780*/  SYNCS.PHASECHK.TRANS64.TRYWAIT P0, [R193+URZ+0xa0], R2 ;  /* 0x0000a002c10075a7 */ /* 0x00232400080011ff */
[----:B----4-:R-:W-:Y:S05]  /*b790*/  @!P0 NANOSLEEP.SYNCS 0x989680 ;  /* 0x009896800000895d */ /* 0x010fea0003900000 */
[----:B------:R-:W4:Y:S02]  /*b7a0*/  @!P0 SYNCS.PHASECHK.TRANS64 P0, [R193+URZ+0xa0], R2 ;  /* 0x0000a002c10085a7 */ /* 0x000f2400080010ff */
[----:B----4-:R-:W-:Y:S05]  /*b7b0*/  @!P0 BRA `(.L_x_93) ;  /* 0xfffffffc00f08947 */ /* 0x010fea000383ffff */
[----:B------:R-:W-:Y:S05]  /*b7c0*/  BRA `(.L_x_92) ;  /* 0xffffffa0002c7947 */ /* 0x000fea000383ffff */
.L_x_102:
[----:B--2---:R2:W3:Y:S02]  /*b7d0*/  SYNCS.PHASECHK.TRANS64.TRYWAIT P0, [R204+URZ+0x30], R3 ;  /* 0x00003003cc0075a7 */ /* 0x0044e400080011ff */
[----:B---3--:R-:W-:Y:S05]  /*b7e0*/  @!P0 NANOSLEEP.SYNCS 0x989680 ;  /* 0x009896800000895d */ /* 0x008fea0003900000 */
[----:B------:R-:W3:Y:S02]  /*b7f0*/  @!P0 SYNCS.PHASECHK.TRANS64 P0, [R204+URZ+0x30], R3 ;  /* 0x00003003cc0085a7 */ /* 0x000ee400080010ff */
[----:B---3--:R-:W-:Y:S05]  /*b800*/  @!P0 BRA `(.L_x_102) ;  /* 0xfffffffc00f08947 */ /* 0x008fea000383ffff */
[----:B------:R-:W-:Y:S05]  /*b810*/  BRA `(.L_x_101) ;  /* 0xffffffb400387947 */ /* 0x000fea000383ffff */
.L_x_111:
[----:B--2---:R2:W3:Y:S02]  /*b820*/  SYNCS.PHASECHK.TRANS64.TRYWAIT P0, [R0+URZ+0x30], R5 ;  /* 0x00003005000075a7 */ /* 0x0044e400080011ff */
[----:B---3--:R-:W-:Y:S05]  /*b830*/  @!P0 NANOSLEEP.SYNCS 0x989680 ;  /* 0x009896800000895d */ /* 0x008fea0003900000 */
[----:B------:R-:W3:Y:S02]  /*b840*/  @!P0 SYNCS.PHASECHK.TRANS64 P0, [R0+URZ+0x30], R5 ;  /* 0x00003005000085a7 */ /* 0x000ee400080010ff */
[----:B---3--:R-:W-:Y:S05]  /*b850*/  @!P0 BRA `(.L_x_111) ;  /* 0xfffffffc00f08947 */ /* 0x008fea000383ffff */
[----:B------:R-:W-:Y:S05]  /*b860*/  BRA `(.L_x_110) ;  /* 0xffffffc800907947 */ /* 0x000fea000383ffff */
.L_x_120:
[----:B--2---:R2:W3:Y:S02]  /*b870*/  SYNCS.PHASECHK.TRANS64.TRYWAIT P0, [R0+URZ+0x30], R3 ;  /* 0x00003003000075a7 */ /* 0x0044e400080011ff */
[----:B---3--:R-:W-:Y:S05]  /*b880*/  @!P0 NANOSLEEP.SYNCS 0x989680 ;  /* 0x009896800000895d */ /* 0x008fea0003900000 */
[----:B------:R-:W3:Y:S02]  /*b890*/  @!P0 SYNCS.PHASECHK.TRANS64 P0, [R0+URZ+0x30], R3 ;  /* 0x00003003000085a7 */ /* 0x000ee400080010ff */
[----:B---3--:R-:W-:Y:S05]  /*b8a0*/  @!P0 BRA `(.L_x_120) ;  /* 0xfffffffc00f08947 */ /* 0x008fea000383ffff */
[----:B------:R-:W-:Y:S05]  /*b8b0*/  BRA `(.L_x_119) ;  /* 0xffffffdc00f47947 */ /* 0x000fea000383ffff */
        .weak           $__internal_0_$__cuda_sm10x_tcgen05_guardrail_trap_col_being_dealloced_not_returned_by_alloc
        .type           $__internal_0_$__cuda_sm10x_tcgen05_guardrail_trap_col_being_dealloced_not_returned_by_alloc,@function
        .size           $__internal_0_$__cuda_sm10x_tcgen05_guardrail_trap_col_being_dealloced_not_returned_by_alloc,($__internal_1_$__cuda_sm10x_tcgen05_guardrail_trap_phase_invalid_during_alloc - $__internal_0_$__cuda_sm10x_tcgen05_guardrail_trap_col_being_dealloced_not_returned_by_alloc)
$__internal_0_$__cuda_sm10x_tcgen05_guardrail_trap_col_being_dealloced_not_returned_by_alloc:
[----:B------:R-:W-:Y:S05]  /*b8c0*/  BPT.TRAP 0x1 ;  /* 0x000000040000795c */ /* 0x000fea0000300000 */
[----:B------:R-:W-:-:S04]  /*b8d0*/  HFMA2 R3, -RZ, RZ, 0, 0 ;  /* 0x00000000ff037431 */ /* 0x000fc800000001ff */
[----:B------:R-:W-:Y:S05]  /*b8e0*/  RET.REL.NODEC R2 `(_ZN7cutlass13device_kernelINS_4gemm6kernel13GemmUniversalIN4cute5tupleIJiiiiEEENS1_10collective13CollectiveMmaINS1_35MainloopSm100TmaUmmaWarpSpecializedILi3ELi2ELi2ENS5_IJNS4_1CILi1EEESB_SB_EEEEENS5_IJNSA_ILi128EEENSA_ILi256EEENSA_ILi64EEEEEENS_12float_e4m3_tENS5_IJlSB_lEEESI_SJ_NS4_8TiledMMAINS4_8MMA_AtomIJNS4_10MMA_TraitsINS4_19SM100_MMA_F8F6F4_SSEJSI_SI_fSE_SF_NS4_17integral_constantINS4_4UMMA5MajorELSQ_0EEESR_NSO_INSP_7ScaleInELSS_0EEEST_EEEEEENS4_6LayoutISC_NS5_IJNSA_ILi0EEESX_SX_EEEEENS5_IJNS4_10UnderscoreES10_S10_EEEEENS4_13SM90_TMA_LOADENS4_14ComposedLayoutINS4_7SwizzleILi2ELi4ELi3EEENS4_18smem_ptr_flag_bitsILi8EEENSW_INS5_IJNSA_ILi8EEESG_EEENS5_IJSG_SB_EEEEEEEvNS4_8identityES13_S1D_vS1E_EENS_8epilogue10collective18CollectiveEpilogueINS1G_23Sm100TmaWarpSpecializedILi4ELi2ELi64ELb0ELb0EEEJSH_NS5_IJNSW_ISE_SB_EENSW_ISG_SB_EEEEESI_SJ_SI_SJ_NS1G_6fusion15FusionCallbacksIS1K_NS1O_17LinearCombinationISI_fSI_fLNS_15FloatRoundStyleE2EEESH_S1N_JEEENS4_5SM1004TMEM4LOAD26SM100_TMEM_LOAD_32dp32b64xES13_S1D_NS4_39AutoVectorizingCopyWithAssumedAlignmentILi128EEENS4_14SM90_TMA_STOREES1D_S1Z_S1Z_EEEvvEEEEvNT_6ParamsE) ;  /* 0xffffff4402c47950 */ /* 0x000fea0003c3ffff */
        .weak           $__internal_1_$__cuda_sm10x_tcgen05_guardrail_trap_phase_invalid_during_alloc
        .type           $__internal_1_$__cuda_sm10x_tcgen05_guardrail_trap_phase_invalid_during_alloc,@function
        .size           $__internal_1_$__cuda_sm10x_tcgen05_guardrail_trap_phase_invalid_during_alloc,($__internal_2_$__cuda_sm10x_tcgen05_guardrail_trap_unallocated_columns_being_dealloced - $__internal_1_$__cuda_sm10x_tcgen05_guardrail_trap_phase_invalid_during_alloc)
$__internal_1_$__cuda_sm10x_tcgen05_guardrail_trap_phase_invalid_during_alloc:
[----:B------:R-:W-:Y:S05]  /*b8f0*/  BPT.TRAP 0x1 ;  /* 0x000000040000795c */ /* 0x000fea0000300000 */
[----:B------:R-:W-:-:S04]  /*b900*/  MOV R3, 0x0 ;  /* 0x0000000000037802 */ /* 0x000fc80000000f00 */
[----:B------:R-:W-:Y:S05]  /*b910*/  RET.REL.NODEC R2 `(_ZN7cutlass13device_kernelINS_4gemm6kernel13GemmUniversalIN4cute5tupleIJiiiiEEENS1_10collective13CollectiveMmaINS1_35MainloopSm100TmaUmmaWarpSpecializedILi3ELi2ELi2ENS5_IJNS4_1CILi1EEESB_SB_EEEEENS5_IJNSA_ILi128EEENSA_ILi256EEENSA_ILi64EEEEEENS_12float_e4m3_tENS5_IJlSB_lEEESI_SJ_NS4_8TiledMMAINS4_8MMA_AtomIJNS4_10MMA_TraitsINS4_19SM100_MMA_F8F6F4_SSEJSI_SI_fSE_SF_NS4_17integral_constantINS4_4UMMA5MajorELSQ_0EEESR_NSO_INSP_7ScaleInELSS_0EEEST_EEEEEENS4_6LayoutISC_NS5_IJNSA_ILi0EEESX_SX_EEEEENS5_IJNS4_10UnderscoreES10_S10_EEEEENS4_13SM90_TMA_LOADENS4_14ComposedLayoutINS4_7SwizzleILi2ELi4ELi3EEENS4_18smem_ptr_flag_bitsILi8EEENSW_INS5_IJNSA_ILi8EEESG_EEENS5_IJSG_SB_EEEEEEEvNS4_8identityES13_S1D_vS1E_EENS_8epilogue10collective18CollectiveEpilogueINS1G_23Sm100TmaWarpSpecializedILi4ELi2ELi64ELb0ELb0EEEJSH_NS5_IJNSW_ISE_SB_EENSW_ISG_SB_EEEEESI_SJ_SI_SJ_NS1G_6fusion15FusionCallbacksIS1K_NS1O_17LinearCombinationISI_fSI_fLNS_15FloatRoundStyleE2EEESH_S1N_JEEENS4_5SM1004TMEM4LOAD26SM100_TMEM_LOAD_32dp32b64xES13_S1D_NS4_39AutoVectorizingCopyWithAssumedAlignmentILi128EEENS4_14SM90_TMA_STOREES1D_S1Z_S1Z_EEEvvEEEEvNT_6ParamsE) ;  /* 0xffffff4402b87950 */ /* 0x000fea0003c3ffff */
        .weak           $__internal_2_$__cuda_sm10x_tcgen05_guardrail_trap_unallocated_columns_being_dealloced
        .type           $__internal_2_$__cuda_sm10x_tcgen05_guardrail_trap_unallocated_columns_being_dealloced,@function
        .size           $__internal_2_$__cuda_sm10x_tcgen05_guardrail_trap_unallocated_columns_being_dealloced,(.L_x_164 - $__internal_2_$__cuda_sm10x_tcgen05_guardrail_trap_unallocated_columns_being_dealloced)
$__internal_2_$__cuda_sm10x_tcgen05_guardrail_trap_unallocated_columns_being_dealloced:
[----:B------:R-:W-:Y:S05]  /*b920*/  BPT.TRAP 0x1 ;  /* 0x000000040000795c */ /* 0x000fea0000300000 */
[----:B------:R-:W-:-:S04]  /*b930*/  HFMA2 R3, -RZ, RZ, 0, 0 ;  /* 0x00000000ff037431 */ /* 0x000fc800000001ff */
[----:B------:R-:W-:Y:S05]  /*b940*/  RET.REL.NODEC R2 `(_ZN7cutlass13device_kernelINS_4gemm6kernel13GemmUniversalIN4cute5tupleIJiiiiEEENS1_10collective13CollectiveMmaINS1_35MainloopSm100TmaUmmaWarpSpecializedILi3ELi2ELi2ENS5_IJNS4_1CILi1EEESB_SB_EEEEENS5_IJNSA_ILi128EEENSA_ILi256EEENSA_ILi64EEEEEENS_12float_e4m3_tENS5_IJlSB_lEEESI_SJ_NS4_8TiledMMAINS4_8MMA_AtomIJNS4_10MMA_TraitsINS4_19SM100_MMA_F8F6F4_SSEJSI_SI_fSE_SF_NS4_17integral_constantINS4_4UMMA5MajorELSQ_0EEESR_NSO_INSP_7ScaleInELSS_0EEEST_EEEEEENS4_6LayoutISC_NS5_IJNSA_ILi0EEESX_SX_EEEEENS5_IJNS4_10UnderscoreES10_S10_EEEEENS4_13SM90_TMA_LOADENS4_14ComposedLayoutINS4_7SwizzleILi2ELi4ELi3EEENS4_18smem_ptr_flag_bitsILi8EEENSW_INS5_IJNSA_ILi8EEESG_EEENS5_IJSG_SB_EEEEEEEvNS4_8identityES13_S1D_vS1E_EENS_8epilogue10collective18CollectiveEpilogueINS1G_23Sm100TmaWarpSpecializedILi4ELi2ELi64ELb0ELb0EEEJSH_NS5_IJNSW_ISE_SB_EENSW_ISG_SB_EEEEESI_SJ_SI_SJ_NS1G_6fusion15FusionCallbacksIS1K_NS1O_17LinearCombinationISI_fSI_fLNS_15FloatRoundStyleE2EEESH_S1N_JEEENS4_5SM1004TMEM4LOAD26SM100_TMEM_LOAD_32dp32b64xES13_S1D_NS4_39AutoVectorizingCopyWithAssumedAlignmentILi128EEENS4_14SM90_TMA_STOREES1D_S1Z_S1Z_EEEvvEEEEvNT_6ParamsE) ;  /* 0xffffff4402ac7950 */ /* 0x000fea0003c3ffff */
.L_x_163:
[----:B------:R-:W-:-:S00]  /*b950*/  BRA `(.L_x_163) ;  /* 0xfffffffc00fc7947 */ /* 0x000fc0000383ffff */
[----:B------:R-:W-:-:S00]  /*b960*/  NOP ;  /* 0x0000000000007918 */ /* 0x000fc00000000000 */
        /* <DEDUP_REMOVED lines=9> */
.L_x_164:


//--------------------- .nv.global.init           --------------------------
	.section	.nv.global.init,"aw",@progbits
.nv.global.init:
	.type		$str$27,@object
	.size		$str$27,($str$28 - $str$27)
$str$27:
        /*0000*/ 	.byte	0x28, 0x61, 0x64, 0x64, 0x72, 0x65, 0x73, 0x73, 0x20, 0x26, 0x20, 0x6d, 0x61, 0x73, 0x6b, 0x29
        /*0010*/ 	.byte	0x20, 0x3d, 0x3d, 0x20, 0x30, 0x00
	.type		$str$28,@object
	.size		$str$28,($str$26 - $str$28)
$str$28:
        /*0016*/ 	.byte	0x2f, 0x74, 0x6d, 0x70, 0x2f, 0x63, 0x75, 0x74, 0x6c, 0x61, 0x73, 0x73, 0x5f, 0x73, 0x77, 0x65
        /*0026*/ 	.byte	0x65, 0x70, 0x5f, 0x73, 0x72, 0x63, 0x2f, 0x69, 0x6e, 0x63, 0x6c, 0x75, 0x64, 0x65, 0x2f, 0x63
        /*0036*/ 	.byte	0x75, 0x74, 0x65, 0x2f, 0x70, 0x6f, 0x69, 0x6e, 0x74, 0x65, 0x72, 0x5f, 0x66, 0x6c, 0x61, 0x67
        /*0046*/ 	.byte	0x67, 0x65, 0x64, 0x2e, 0x68, 0x70, 0x70, 0x00
	.type		$str$26,@object
	.size		$str$26,($str$25 - $str$26)
$str$26:
        /*004e*/ 	.byte	0x2f, 0x74, 0x6d, 0x70, 0x2f, 0x63, 0x75, 0x74, 0x6c, 0x61, 0x73, 0x73, 0x5f, 0x73, 0x77, 0x65
        /*005e*/ 	.byte	0x65, 0x70, 0x5f, 0x73, 0x72, 0x63, 0x2f, 0x69, 0x6e, 0x63, 0x6c, 0x75, 0x64, 0x65, 0x2f, 0x63
        /*006e*/ 	.byte	0x75, 0x74, 0x65, 0x2f, 0x61, 0x74, 0x6f, 0x6d, 0x2f, 0x63, 0x6f, 0x70, 0x79, 0x5f, 0x74, 0x72
        /*007e*/ 	.byte	0x61, 0x69, 0x74, 0x73, 0x5f, 0x73, 0x6d, 0x31, 0x30, 0x30, 0x2e, 0x68, 0x70, 0x70, 0x00
	.type		$str$25,@object
	.size		$str$25,(__unnamed_1 - $str$25)
$str$25:
        /*008d*/ 	.byte	0x28, 0x28, 0x75, 0x69, 0x6e, 0x74, 0x33, 0x32, 0x5f, 0x74, 0x28, 0x74, 0x68, 0x72, 0x65, 0x61
        /*009d*/ 	.byte	0x64, 0x49, 0x64, 0x78, 0x2e, 0x78, 0x29, 0x20, 0x2f, 0x20, 0x33, 0x32, 0x29, 0x20, 0x25, 0x20
        /*00ad*/ 	.byte	0x34, 0x29, 0x20, 0x3d, 0x3d, 0x20, 0x28, 0x28, 0x28, 0x74, 0x6d, 0x65, 0x6d, 0x5f, 0x61, 0x64
        /*00bd*/ 	.byte	0x64, 0x72, 0x20, 0x3e, 0x3e, 0x20, 0x31, 0x36, 0x29, 0x20, 0x2f, 0x20, 0x33, 0x32, 0x29, 0x20
        /*00cd*/ 	.byte	0x25, 0x20, 0x34, 0x29, 0x00
	.type		__unnamed_1,@object
	.size		__unnamed_1,(__unnamed_2 - __unnamed_1)
__unnamed_1:
        /*00d2*/ 	.byte	0x61, 0x75, 0x74, 0x6f, 0x20, 0x63, 0x75, 0x74, 0x65, 0x3a, 0x3a, 0x61, 0x73, 0x5f, 0x70, 0x6f
        /* <DEDUP_REMOVED lines=24> */
        /*0262*/ 	.byte	0x43, 0x3c, 0x38, 0x31, 0x39, 0x32, 0x3e, 0x3e, 0x3e, 0x3e, 0x5d, 0x00
	.type		__unnamed_2,@object
	.size		__unnamed_2,(__unnamed_3 - __unnamed_2)
__unnamed_2:
        /* <DEDUP_REMOVED lines=26> */
	.type		__unnamed_3,@object
	.size		__unnamed_3,(.L_3 - __unnamed_3)
__unnamed_3:
        /* <DEDUP_REMOVED lines=42> */
        /*06aa*/ 	.byte	0x3e, 0x3e, 0x3e, 0x3e, 0x5d, 0x00
.L_3:


//--------------------- .nv.shared._ZN7cutlass13device_kernelINS_4gemm6kernel13GemmUniversalIN4cute5tupleIJiiiiEEENS1_10collective13CollectiveMmaINS1_35MainloopSm100TmaUmmaWarpSpecializedILi3ELi2ELi2ENS5_IJNS4_1CILi1EEESB_SB_EEEEENS5_IJNSA_ILi128EEENSA_ILi256EEENSA_ILi64EEEEEENS_12float_e4m3_tENS5_IJlSB_lEEESI_SJ_NS4_8TiledMMAINS4_8MMA_AtomIJNS4_10MMA_TraitsINS4_19SM100_MMA_F8F6F4_SSEJSI_SI_fSE_SF_NS4_17integral_constantINS4_4UMMA5MajorELSQ_0EEESR_NSO_INSP_7ScaleInELSS_0EEEST_EEEEEENS4_6LayoutISC_NS5_IJNSA_ILi0EEESX_SX_EEEEENS5_IJNS4_10UnderscoreES10_S10_EEEEENS4_13SM90_TMA_LOADENS4_14ComposedLayoutINS4_7SwizzleILi2ELi4ELi3EEENS4_18smem_ptr_flag_bitsILi8EEENSW_INS5_IJNSA_ILi8EEESG_EEENS5_IJSG_SB_EEEEEEEvNS4_8identityES13_S1D_vS1E_EENS_8epilogue10collective18CollectiveEpilogueINS1G_23Sm100TmaWarpSpecializedILi4ELi2ELi64ELb0ELb0EEEJSH_NS5_IJNSW_ISE_SB_EENSW_ISG_SB_EEEEESI_SJ_SI_SJ_NS1G_6fusion15FusionCallbacksIS1K_NS1O_17LinearCombinationISI_fSI_fLNS_15FloatRoundStyleE2EEESH_S1N_JEEENS4_5SM1004TMEM4LOAD26SM100_TMEM_LOAD_32dp32b64xES13_S1D_NS4_39AutoVectorizingCopyWithAssumedAlignmentILi128EEENS4_14SM90_TMA_STOREES1D_S1Z_S1Z_EEEvvEEEEvNT_6ParamsE --------------------------
	.section	.nv.shared._ZN7cutlass13device_kernelINS_4gemm6kernel13GemmUniversalIN4cute5tupleIJiiiiEEENS1_10collective13CollectiveMmaINS1_35MainloopSm100TmaUmmaWarpSpecializedILi3ELi2ELi2ENS5_IJNS4_1CILi1EEESB_SB_EEEEENS5_IJNSA_ILi128EEENSA_ILi256EEENSA_ILi64EEEEEENS_12float_e4m3_tENS5_IJlSB_lEEESI_SJ_NS4_8TiledMMAINS4_8MMA_AtomIJNS4_10MMA_TraitsINS4_19SM100_MMA_F8F6F4_SSEJSI_SI_fSE_SF_NS4_17integral_constantINS4_4UMMA5MajorELSQ_0EEESR_NSO_INSP_7ScaleInELSS_0EEEST_EEEEEENS4_6LayoutISC_NS5_IJNSA_ILi0EEESX_SX_EEEEENS5_IJNS4_10UnderscoreES10_S10_EEEEENS4_13SM90_TMA_LOADENS4_14ComposedLayoutINS4_7SwizzleILi2ELi4ELi3EEENS4_18smem_ptr_flag_bitsILi8EEENSW_INS5_IJNSA_ILi8EEESG_EEENS5_IJSG_SB_EEEEEEEvNS4_8identityES13_S1D_vS1E_EENS_8epilogue10collective18CollectiveEpilogueINS1G_23Sm100TmaWarpSpecializedILi4ELi2ELi64ELb0ELb0EEEJSH_NS5_IJNSW_ISE_SB_EENSW_ISG_SB_EEEEESI_SJ_SI_SJ_NS1G_6fusion15FusionCallbacksIS1K_NS1O_17LinearCombinationISI_fSI_fLNS_15FloatRoundStyleE2EEESH_S1N_JEEENS4_5SM1004TMEM4LOAD26SM100_TMEM_LOAD_32dp32b64xES13_S1D_NS4_39AutoVectorizingCopyWithAssumedAlignmentILi128EEENS4_14SM90_TMA_STOREES1D_S1Z_S1Z_EEEvvEEEEvNT_6ParamsE,"aw",@nobits
	.sectionflags	@""
	.align	16
	.zero		1024


//--------------------- .nv.shared.reserved.0     --------------------------
	.section	.nv.shared.reserved.0,"aw",@nobits
	.weak		__nv_reservedSMEM_offset_0_alias
	.size		__nv_reservedSMEM_offset_0_alias, 0, 64
	.other		__nv_reservedSMEM_offset_0_alias,@"STO_CUDA_RESERVED_SHARED STV_DEFAULT"
__nv_reservedSMEM_offset_0_alias:
	.zero		0
.nv.shared.reserved.0:
	.zero		64
	.weak		__nv_reservedSMEM_tcgen05_partition
	.type		__nv_reservedSMEM_tcgen05_partition,@object
	.size		__nv_reservedSMEM_tcgen05_partition,(.L_0 - __nv_reservedSMEM_tcgen05_partition)
__nv_reservedSMEM_tcgen05_partition:
	.zero		32
.L_0:


//--------------------- .nv.global                --------------------------
	.section	.nv.global,"aw",@nobits
.nv.global:
	.type		_ZN39_INTERNAL_b0d9c6a4_4_k_cu_2f51f7ab_75334cute1_E,@object
	.size		_ZN39_INTERNAL_b0d9c6a4_4_k_cu_2f51f7ab_75334cute1_E,(_ZN39_INTERNAL_b0d9c6a4_4_k_cu_2f51f7ab_75334cuda3std3__45__cpo6cbeginE - _ZN39_INTERNAL_b0d9c6a4_4_k_cu_2f51f7ab_75334cute1_E)
_ZN39_INTERNAL_b0d9c6a4_4_k_cu_2f51f7ab_75334cute1_E:
	.zero		1
	.type		_ZN39_INTERNAL_b0d9c6a4_4_k_cu_2f51f7ab_75334cuda3std3__45__cpo6cbeginE,@object
	.size		_ZN39_INTERNAL_b0d9c6a4_4_k_cu_2f51f7ab_75334cuda3std3__45__cpo6cbeginE,(_ZN39_INTERNAL_b0d9c6a4_4_k_cu_2f51f7ab_75334cuda3std3__48in_placeE - _ZN39_INTERNAL_b0d9c6a4_4_k_cu_2f51f7ab_75334cuda3std3__45__cpo6cbeginE)
_ZN39_INTERNAL_b0d9c6a4_4_k_cu_2f51f7ab_75334cuda3std3__45__cpo6cbeginE:
	.zero		1
	.type		_ZN39_INTERNAL_b0d9c6a4_4_k_cu_2f51f7ab_75334cuda3std3__48in_placeE,@object
	.size		_ZN39_INTERNAL_b0d9c6a4_4_k_cu_2f51f7ab_75334cuda3std3__48in_placeE,(_ZN39_INTERNAL_b0d9c6a4_4_k_cu_2f51f7ab_75334cuda3std6ranges3__45__cpo9iter_moveE - _ZN39_INTERNAL_b0d9c6a4_4_k_cu_2f51f7ab_75334cuda3std3__48in_placeE)
_ZN39_INTERNAL_b0d9c6a4_4_k_cu_2f51f7ab_75334cuda3std3__48in_placeE:
	.zero		1
	.type		_ZN39_INTERNAL_b0d9c6a4_4_k_cu_2f51f7ab_75334cuda3std6ranges3__45__cpo9iter_moveE,@object
	.size		_ZN39_INTERNAL_b0d9c6a4_4_k_cu_2f51f7ab_75334cuda3std6ranges3__45__cpo9iter_moveE,(_ZN39_INTERNAL_b0d9c6a4_4_k_cu_2f51f7ab_75334cuda3std3__45__cpo5beginE - _ZN39_INTERNAL_b0d9c6a4_4_k_cu_2f51f7ab_75334cuda3std6ranges3__45__cpo9iter_moveE)
_ZN39_INTERNAL_b0d9c6a4_4_k_cu_2f51f7ab_75334cuda3std6ranges3__45__cpo9iter_moveE:
	.zero		1
	.type		_ZN39_INTERNAL_b0d9c6a4_4_k_cu_2f51f7ab_75334cuda3std3__45__cpo5beginE,@object
	.size		_ZN39_INTERNAL_b0d9c6a4_4_k_cu_2f51f7ab_75334cuda3std3__45__cpo5beginE,(_ZN39_INTERNAL_b0d9c6a4_4_k_cu_2f51f7ab_75334cuda3std3__441_GLOBAL__N__b0d9c6a4_4_k_cu_2f51f7ab_75336ignoreE - _ZN39_INTERNAL_b0d9c6a4_4_k_cu_2f51f7ab_75334cuda3std3__45__cpo5beginE)
_ZN39_INTERNAL_b0d9c6a4_4_k_cu_2f51f7ab_75334cuda3std3__45__cpo5beginE:
	.zero		1
	.type		_ZN39_INTERNAL_b0d9c6a4_4_k_cu_2f51f7ab_75334cuda3std3__441_GLOBAL__N__b0d9c6a4_4_k_cu_2f51f7ab_75336ignoreE,@object
	.size		_ZN39_INTERNAL_b0d9c6a4_4_k_cu_2f51f7ab_75334cuda3std3__441_GLOBAL__N__b0d9c6a4_4_k_cu_2f51f7ab_75336ignoreE,(_ZN39_INTERNAL_b0d9c6a4_4_k_cu_2f51f7ab_75334cute7productE - _ZN39_INTERNAL_b0d9c6a4_4_k_cu_2f51f7ab_75334cuda3std3__441_GLOBAL__N__b0d9c6a4_4_k_cu_2f51f7ab_75336ignoreE)
_ZN39_INTERNAL_b0d9c6a4_4_k_cu_2f51f7ab_75334cuda3std3__441_GLOBAL__N__b0d9c6a4_4_k_cu_2f51f7ab_75336ignoreE:
	.zero		1
	.type		_ZN39_INTERNAL_b0d9c6a4_4_k_cu_2f51f7ab_75334cute7productE,@object
	.size		_ZN39_INTERNAL_b0d9c6a4_4_k_cu_2f51f7ab_75334cute7productE,(_ZN39_INTERNAL_b0d9c6a4_4_k_cu_2f51f7ab_75334cuda3std3__45__cpo3endE - _ZN39_INTERNAL_b0d9c6a4_4_k_cu_2f51f7ab_75334cute7productE)
_ZN39_INTERNAL_b0d9c6a4_4_k_cu_2f51f7ab_75334cute7productE:
	.zero		1
	.type		_ZN39_INTERNAL_b0d9c6a4_4_k_cu_2f51f7ab_75334cuda3std3__45__cpo3endE,@object
	.size		_ZN39_INTERNAL_b0d9c6a4_4_k_cu_2f51f7ab_75334cuda3std3__45__cpo3endE,(_ZN39_INTERNAL_b0d9c6a4_4_k_cu_2f51f7ab_75334cuda3std3__419piecewise_constructE - _ZN39_INTERNAL_b0d9c6a4_4_k_cu_2f51f7ab_75334cuda3std3__45__cpo3endE)
_ZN39_INTERNAL_b0d9c6a4_4_k_cu_2f51f7ab_75334cuda3std3__45__cpo3endE:
	.zero		1
	.type		_ZN39_INTERNAL_b0d9c6a4_4_k_cu_2f51f7ab_75334cuda3std3__419piecewise_constructE,@object
	.size		_ZN39_INTERNAL_b0d9c6a4_4_k_cu_2f51f7ab_75334cuda3std3__419piecewise_constructE,(_ZN39_INTERNAL_b0d9c6a4_4_k_cu_2f51f7ab_75334cuda3std3__45__cpo4cendE - _ZN39_INTERNAL_b0d9c6a4_4_k_cu_2f51f7ab_75334cuda3std3__419piecewise_constructE)
_ZN39_INTERNAL_b0d9c6a4_4_k_cu_2f51f7ab_75334cuda3std3__419piecewise_constructE:
	.zero		1
	.type		_ZN39_INTERNAL_b0d9c6a4_4_k_cu_2f51f7ab_75334cuda3std3__45__cpo4cendE,@object
	.size		_ZN39_INTERNAL_b0d9c6a4_4_k_cu_2f51f7ab_75334cuda3std3__45__cpo4cendE,(_ZN39_INTERNAL_b0d9c6a4_4_k_cu_2f51f7ab_75334cuda3std6ranges3__45__cpo4swapE - _ZN39_INTERNAL_b0d9c6a4_4_k_cu_2f51f7ab_75334cuda3std3__45__cpo4cendE)
_ZN39_INTERNAL_b0d9c6a4_4_k_cu_2f51f7ab_75334cuda3std3__45__cpo4cendE:
	.zero		1
	.type		_ZN39_INTERNAL_b0d9c6a4_4_k_cu_2f51f7ab_75334cuda3std6ranges3__45__cpo4swapE,@object
	.size		_ZN39_INTERNAL_b0d9c6a4_4_k_cu_2f51f7ab_75334cuda3std6ranges3__45__cpo4swapE,(.L_11 - _ZN39_INTERNAL_b0d9c6a4_4_k_cu_2f51f7ab_75334cuda3std6ranges3__45__cpo4swapE)
_ZN39_INTERNAL_b0d9c6a4_4_k_cu_2f51f7ab_75334cuda3std6ranges3__45__cpo4swapE:
	.zero		1
.L_11:


//--------------------- .nv.constant0._ZN7cutlass13device_kernelINS_4gemm6kernel13GemmUniversalIN4cute5tupleIJiiiiEEENS1_10collective13CollectiveMmaINS1_35MainloopSm100TmaUmmaWarpSpecializedILi3ELi2ELi2ENS5_IJNS4_1CILi1EEESB_SB_EEEEENS5_IJNSA_ILi128EEENSA_ILi256EEENSA_ILi64EEEEEENS_12float_e4m3_tENS5_IJlSB_lEEESI_SJ_NS4_8TiledMMAINS4_8MMA_AtomIJNS4_10MMA_TraitsINS4_19SM100_MMA_F8F6F4_SSEJSI_SI_fSE_SF_NS4_17integral_constantINS4_4UMMA5MajorELSQ_0EEESR_NSO_INSP_7ScaleInELSS_0EEEST_EEEEEENS4_6LayoutISC_NS5_IJNSA_ILi0EEESX_SX_EEEEENS5_IJNS4_10UnderscoreES10_S10_EEEEENS4_13SM90_TMA_LOADENS4_14ComposedLayoutINS4_7SwizzleILi2ELi4ELi3EEENS4_18smem_ptr_flag_bitsILi8EEENSW_INS5_IJNSA_ILi8EEESG_EEENS5_IJSG_SB_EEEEEEEvNS4_8identityES13_S1D_vS1E_EENS_8epilogue10collective18CollectiveEpilogueINS1G_23Sm100TmaWarpSpecializedILi4ELi2ELi64ELb0ELb0EEEJSH_NS5_IJNSW_ISE_SB_EENSW_ISG_SB_EEEEESI_SJ_SI_SJ_NS1G_6fusion15FusionCallbacksIS1K_NS1O_17LinearCombinationISI_fSI_fLNS_15FloatRoundStyleE2EEESH_S1N_JEEENS4_5SM1004TMEM4LOAD26SM100_TMEM_LOAD_32dp32b64xES13_S1D_NS4_39AutoVectorizingCopyWithAssumedAlignmentILi128EEENS4_14SM90_TMA_STOREES1D_S1Z_S1Z_EEEvvEEEEvNT_6ParamsE --------------------------
	.section	.nv.constant0._ZN7cutlass13device_kernelINS_4gemm6kernel13GemmUniversalIN4cute5tupleIJiiiiEEENS1_10collective13CollectiveMmaINS1_35MainloopSm100TmaUmmaWarpSpecializedILi3ELi2ELi2ENS5_IJNS4_1CILi1EEESB_SB_EEEEENS5_IJNSA_ILi128EEENSA_ILi256EEENSA_ILi64EEEEEENS_12float_e4m3_tENS5_IJlSB_lEEESI_SJ_NS4_8TiledMMAINS4_8MMA_AtomIJNS4_10MMA_TraitsINS4_19SM100_MMA_F8F6F4_SSEJSI_SI_fSE_SF_NS4_17integral_constantINS4_4UMMA5MajorELSQ_0EEESR_NSO_INSP_7ScaleInELSS_0EEEST_EEEEEENS4_6LayoutISC_NS5_IJNSA_ILi0EEESX_SX_EEEEENS5_IJNS4_10UnderscoreES10_S10_EEEEENS4_13SM90_TMA_LOADENS4_14ComposedLayoutINS4_7SwizzleILi2ELi4ELi3EEENS4_18smem_ptr_flag_bitsILi8EEENSW_INS5_IJNSA_ILi8EEESG_EEENS5_IJSG_SB_EEEEEEEvNS4_8identityES13_S1D_vS1E_EENS_8epilogue10collective18CollectiveEpilogueINS1G_23Sm100TmaWarpSpecializedILi4ELi2ELi64ELb0ELb0EEEJSH_NS5_IJNSW_ISE_SB_EENSW_ISG_SB_EEEEESI_SJ_SI_SJ_NS1G_6fusion15FusionCallbacksIS1K_NS1O_17LinearCombinationISI_fSI_fLNS_15FloatRoundStyleE2EEESH_S1N_JEEENS4_5SM1004TMEM4LOAD26SM100_TMEM_LOAD_32dp32b64xES13_S1D_NS4_39AutoVectorizingCopyWithAssumedAlignmentILi128EEENS4_14SM90_TMA_STOREES1D_S1Z_S1Z_EEEvvEEEEvNT_6ParamsE,"a",@progbits
	.sectionflags	@""
	.align	4
.nv.constant0._ZN7cutlass13device_kernelINS_4gemm6kernel13GemmUniversalIN4cute5tupleIJiiiiEEENS1_10collective13CollectiveMmaINS1_35MainloopSm100TmaUmmaWarpSpecializedILi3ELi2ELi2ENS5_IJNS4_1CILi1EEESB_SB_EEEEENS5_IJNSA_ILi128EEENSA_ILi256EEENSA_ILi64EEEEEENS_12float_e4m3_tENS5_IJlSB_lEEESI_SJ_NS4_8TiledMMAINS4_8MMA_AtomIJNS4_10MMA_TraitsINS4_19SM100_MMA_F8F6F4_SSEJSI_SI_fSE_SF_NS4_17integral_constantINS4_4UMMA5MajorELSQ_0EEESR_NSO_INSP_7ScaleInELSS_0EEEST_EEEEEENS4_6LayoutISC_NS5_IJNSA_ILi0EEESX_SX_EEEEENS5_IJNS4_10UnderscoreES10_S10_EEEEENS4_13SM90_TMA_LOADENS4_14ComposedLayoutINS4_7SwizzleILi2ELi4ELi3EEENS4_18smem_ptr_flag_bitsILi8EEENSW_INS5_IJNSA_ILi8EEESG_EEENS5_IJSG_SB_EEEEEEEvNS4_8identityES13_S1D_vS1E_EENS_8epilogue10collective18CollectiveEpilogueINS1G_23Sm100TmaWarpSpecializedILi4ELi2ELi64ELb0ELb0EEEJSH_NS5_IJNSW_ISE_SB_EENSW_ISG_SB_EEEEESI_SJ_SI_SJ_NS1G_6fusion15FusionCallbacksIS1K_NS1O_17LinearCombinationISI_fSI_fLNS_15FloatRoundStyleE2EEESH_S1N_JEEENS4_5SM1004TMEM4LOAD26SM100_TMEM_LOAD_32dp32b64xES13_S1D_NS4_39AutoVectorizingCopyWithAssumedAlignmentILi128EEENS4_14SM90_TMA_STOREES1D_S1Z_S1Z_EEEvvEEEEvNT_6ParamsE:
	.zero		2944


//--------------------- SYMBOLS --------------------------

	.type		.nv.reservedSmem.offset0,@object
	.size		.nv.reservedSmem.offset0,0x4
	.type		.nv.reservedSmem.cap,@object
	.size		.nv.reservedSmem.cap,0x4
	.type		__assertfail,@function
